//
// Generated by NVIDIA NVVM Compiler
//
// Compiler Build ID: CL-36424714
// Cuda compilation tools, release 13.0, V13.0.88
// Based on NVVM 20.0.0
//

.version 9.0
.target sm_100
.address_size 64

	// .globl	_ZN3cub18CUB_300001_SM_10006detail11EmptyKernelIvEEvv
// _ZZN3cub18CUB_300001_SM_10006detail6reduce28DeviceReduceSingleTileKernelINS2_10policy_hubIij9CustomMinE10Policy1000EPiS8_jS5_iiN4cuda3std3__410__identityEEEvT0_T1_T2_T3_T4_T6_E12temp_storage has been demoted
// _ZZN3cub18CUB_300001_SM_10006detail6reduce18DeviceReduceKernelINS2_10policy_hubIij9CustomMinE10Policy1000EPijS5_iN4cuda3std3__410__identityEEEvT0_PT3_T1_NS0_13GridEvenShareISG_EET2_T4_E12temp_storage has been demoted
// _ZZN3cub18CUB_300001_SM_10006detail6reduce28DeviceReduceSingleTileKernelINS2_10policy_hubIij9CustomMinE10Policy1000EPiS8_iS5_iiN4cuda3std3__410__identityEEEvT0_T1_T2_T3_T4_T6_E12temp_storage has been demoted
.global .align 1 .b8 _ZN34_INTERNAL_d1372f59_4_k_cu_18a237c74cuda3std3__45__cpo5beginE[1];
.global .align 1 .b8 _ZN34_INTERNAL_d1372f59_4_k_cu_18a237c74cuda3std3__45__cpo3endE[1];
.global .align 1 .b8 _ZN34_INTERNAL_d1372f59_4_k_cu_18a237c74cuda3std3__45__cpo6cbeginE[1];
.global .align 1 .b8 _ZN34_INTERNAL_d1372f59_4_k_cu_18a237c74cuda3std3__45__cpo4cendE[1];
.global .align 1 .b8 _ZN34_INTERNAL_d1372f59_4_k_cu_18a237c74cuda3std3__45__cpo6rbeginE[1];
.global .align 1 .b8 _ZN34_INTERNAL_d1372f59_4_k_cu_18a237c74cuda3std3__45__cpo4rendE[1];
.global .align 1 .b8 _ZN34_INTERNAL_d1372f59_4_k_cu_18a237c74cuda3std3__45__cpo7crbeginE[1];
.global .align 1 .b8 _ZN34_INTERNAL_d1372f59_4_k_cu_18a237c74cuda3std3__45__cpo5crendE[1];
.global .align 1 .b8 _ZN34_INTERNAL_d1372f59_4_k_cu_18a237c74cuda3std3__436_GLOBAL__N__d1372f59_4_k_cu_18a237c76ignoreE[1];
.global .align 1 .b8 _ZN34_INTERNAL_d1372f59_4_k_cu_18a237c74cuda3std3__419piecewise_constructE[1];
.global .align 1 .b8 _ZN34_INTERNAL_d1372f59_4_k_cu_18a237c74cuda3std3__48in_placeE[1];
.global .align 1 .b8 _ZN34_INTERNAL_d1372f59_4_k_cu_18a237c74cuda3std3__420unreachable_sentinelE[1];
.global .align 1 .b8 _ZN34_INTERNAL_d1372f59_4_k_cu_18a237c74cuda3std3__47nulloptE[1];
.global .align 1 .b8 _ZN34_INTERNAL_d1372f59_4_k_cu_18a237c74cuda3std3__48unexpectE[1];
.global .align 1 .b8 _ZN34_INTERNAL_d1372f59_4_k_cu_18a237c74cuda3std6ranges3__45__cpo4swapE[1];
.global .align 1 .b8 _ZN34_INTERNAL_d1372f59_4_k_cu_18a237c74cuda3std6ranges3__45__cpo9iter_moveE[1];
.global .align 1 .b8 _ZN34_INTERNAL_d1372f59_4_k_cu_18a237c74cuda3std6ranges3__45__cpo5beginE[1];
.global .align 1 .b8 _ZN34_INTERNAL_d1372f59_4_k_cu_18a237c74cuda3std6ranges3__45__cpo3endE[1];
.global .align 1 .b8 _ZN34_INTERNAL_d1372f59_4_k_cu_18a237c74cuda3std6ranges3__45__cpo6cbeginE[1];
.global .align 1 .b8 _ZN34_INTERNAL_d1372f59_4_k_cu_18a237c74cuda3std6ranges3__45__cpo4cendE[1];
.global .align 1 .b8 _ZN34_INTERNAL_d1372f59_4_k_cu_18a237c74cuda3std6ranges3__45__cpo7advanceE[1];
.global .align 1 .b8 _ZN34_INTERNAL_d1372f59_4_k_cu_18a237c74cuda3std6ranges3__45__cpo9iter_swapE[1];
.global .align 1 .b8 _ZN34_INTERNAL_d1372f59_4_k_cu_18a237c74cuda3std6ranges3__45__cpo4nextE[1];
.global .align 1 .b8 _ZN34_INTERNAL_d1372f59_4_k_cu_18a237c74cuda3std6ranges3__45__cpo4prevE[1];
.global .align 1 .b8 _ZN34_INTERNAL_d1372f59_4_k_cu_18a237c74cuda3std6ranges3__45__cpo4dataE[1];
.global .align 1 .b8 _ZN34_INTERNAL_d1372f59_4_k_cu_18a237c74cuda3std6ranges3__45__cpo5cdataE[1];
.global .align 1 .b8 _ZN34_INTERNAL_d1372f59_4_k_cu_18a237c74cuda3std6ranges3__45__cpo4sizeE[1];
.global .align 1 .b8 _ZN34_INTERNAL_d1372f59_4_k_cu_18a237c74cuda3std6ranges3__45__cpo5ssizeE[1];
.global .align 1 .b8 _ZN34_INTERNAL_d1372f59_4_k_cu_18a237c74cuda3std6ranges3__45__cpo8distanceE[1];
.global .align 1 .b8 _ZN34_INTERNAL_d1372f59_4_k_cu_18a237c76thrust24THRUST_300001_SM_1000_NS6system6detail10sequential3seqE[1];
.global .align 1 .b8 _ZN34_INTERNAL_d1372f59_4_k_cu_18a237c76thrust24THRUST_300001_SM_1000_NS12placeholders2_1E[1];
.global .align 1 .b8 _ZN34_INTERNAL_d1372f59_4_k_cu_18a237c76thrust24THRUST_300001_SM_1000_NS12placeholders2_2E[1];
.global .align 1 .b8 _ZN34_INTERNAL_d1372f59_4_k_cu_18a237c76thrust24THRUST_300001_SM_1000_NS12placeholders2_3E[1];
.global .align 1 .b8 _ZN34_INTERNAL_d1372f59_4_k_cu_18a237c76thrust24THRUST_300001_SM_1000_NS12placeholders2_4E[1];
.global .align 1 .b8 _ZN34_INTERNAL_d1372f59_4_k_cu_18a237c76thrust24THRUST_300001_SM_1000_NS12placeholders2_5E[1];
.global .align 1 .b8 _ZN34_INTERNAL_d1372f59_4_k_cu_18a237c76thrust24THRUST_300001_SM_1000_NS12placeholders2_6E[1];
.global .align 1 .b8 _ZN34_INTERNAL_d1372f59_4_k_cu_18a237c76thrust24THRUST_300001_SM_1000_NS12placeholders2_7E[1];
.global .align 1 .b8 _ZN34_INTERNAL_d1372f59_4_k_cu_18a237c76thrust24THRUST_300001_SM_1000_NS12placeholders2_8E[1];
.global .align 1 .b8 _ZN34_INTERNAL_d1372f59_4_k_cu_18a237c76thrust24THRUST_300001_SM_1000_NS12placeholders2_9E[1];
.global .align 1 .b8 _ZN34_INTERNAL_d1372f59_4_k_cu_18a237c76thrust24THRUST_300001_SM_1000_NS12placeholders3_10E[1];

.visible .entry _ZN3cub18CUB_300001_SM_10006detail11EmptyKernelIvEEvv()
{


	ret;

}
	// .globl	_ZN3cub18CUB_300001_SM_10006detail6reduce28DeviceReduceSingleTileKernelINS2_10policy_hubIij9CustomMinE10Policy1000EPiS8_jS5_iiN4cuda3std3__410__identityEEEvT0_T1_T2_T3_T4_T6_
.visible .entry _ZN3cub18CUB_300001_SM_10006detail6reduce28DeviceReduceSingleTileKernelINS2_10policy_hubIij9CustomMinE10Policy1000EPiS8_jS5_iiN4cuda3std3__410__identityEEEvT0_T1_T2_T3_T4_T6_(
	.param .u64 .ptr .align 1 _ZN3cub18CUB_300001_SM_10006detail6reduce28DeviceReduceSingleTileKernelINS2_10policy_hubIij9CustomMinE10Policy1000EPiS8_jS5_iiN4cuda3std3__410__identityEEEvT0_T1_T2_T3_T4_T6__param_0,
	.param .u64 .ptr .align 1 _ZN3cub18CUB_300001_SM_10006detail6reduce28DeviceReduceSingleTileKernelINS2_10policy_hubIij9CustomMinE10Policy1000EPiS8_jS5_iiN4cuda3std3__410__identityEEEvT0_T1_T2_T3_T4_T6__param_1,
	.param .u32 _ZN3cub18CUB_300001_SM_10006detail6reduce28DeviceReduceSingleTileKernelINS2_10policy_hubIij9CustomMinE10Policy1000EPiS8_jS5_iiN4cuda3std3__410__identityEEEvT0_T1_T2_T3_T4_T6__param_2,
	.param .align 1 .b8 _ZN3cub18CUB_300001_SM_10006detail6reduce28DeviceReduceSingleTileKernelINS2_10policy_hubIij9CustomMinE10Policy1000EPiS8_jS5_iiN4cuda3std3__410__identityEEEvT0_T1_T2_T3_T4_T6__param_3[1],
	.param .u32 _ZN3cub18CUB_300001_SM_10006detail6reduce28DeviceReduceSingleTileKernelINS2_10policy_hubIij9CustomMinE10Policy1000EPiS8_jS5_iiN4cuda3std3__410__identityEEEvT0_T1_T2_T3_T4_T6__param_4,
	.param .align 1 .b8 _ZN3cub18CUB_300001_SM_10006detail6reduce28DeviceReduceSingleTileKernelINS2_10policy_hubIij9CustomMinE10Policy1000EPiS8_jS5_iiN4cuda3std3__410__identityEEEvT0_T1_T2_T3_T4_T6__param_5[1]
)
.maxntid 256
.minnctapersm 1
{
	.reg .pred 	%p<97>;
	.reg .b32 	%r<699>;
	.reg .b64 	%rd<122>;
	// demoted variable
	.shared .align 4 .b8 _ZZN3cub18CUB_300001_SM_10006detail6reduce28DeviceReduceSingleTileKernelINS2_10policy_hubIij9CustomMinE10Policy1000EPiS8_jS5_iiN4cuda3std3__410__identityEEEvT0_T1_T2_T3_T4_T6_E12temp_storage[44];
	ld.param.u64 	%rd15, [_ZN3cub18CUB_300001_SM_10006detail6reduce28DeviceReduceSingleTileKernelINS2_10policy_hubIij9CustomMinE10Policy1000EPiS8_jS5_iiN4cuda3std3__410__identityEEEvT0_T1_T2_T3_T4_T6__param_0];
	ld.param.u64 	%rd16, [_ZN3cub18CUB_300001_SM_10006detail6reduce28DeviceReduceSingleTileKernelINS2_10policy_hubIij9CustomMinE10Policy1000EPiS8_jS5_iiN4cuda3std3__410__identityEEEvT0_T1_T2_T3_T4_T6__param_1];
	ld.param.u32 	%r127, [_ZN3cub18CUB_300001_SM_10006detail6reduce28DeviceReduceSingleTileKernelINS2_10policy_hubIij9CustomMinE10Policy1000EPiS8_jS5_iiN4cuda3std3__410__identityEEEvT0_T1_T2_T3_T4_T6__param_2];
	ld.param.u32 	%r128, [_ZN3cub18CUB_300001_SM_10006detail6reduce28DeviceReduceSingleTileKernelINS2_10policy_hubIij9CustomMinE10Policy1000EPiS8_jS5_iiN4cuda3std3__410__identityEEEvT0_T1_T2_T3_T4_T6__param_4];
	cvta.to.global.u64 	%rd1, %rd16;
	setp.ne.s32 	%p1, %r127, 0;
	@%p1 bra 	$L__BB1_3;
	mov.u32 	%r645, %tid.x;
	setp.ne.s32 	%p96, %r645, 0;
	@%p96 bra 	$L__BB1_76;
	st.global.u32 	[%rd1], %r128;
	bra.uni 	$L__BB1_76;
$L__BB1_3:
	and.b64  	%rd17, %rd15, 15;
	setp.ne.s64 	%p2, %rd17, 0;
	@%p2 bra 	$L__BB1_39;
	setp.gt.u32 	%p49, %r127, 4095;
	@%p49 bra 	$L__BB1_23;
	mov.u32 	%r1, %tid.x;
	setp.ge.u32 	%p66, %r1, %r127;
	mov.b32 	%r656, 0;
	mov.u32 	%r651, %r1;
	@%p66 bra 	$L__BB1_7;
	mul.wide.u32 	%rd110, %r1, 4;
	add.s64 	%rd109, %rd15, %rd110;
	// begin inline asm
	ld.global.nc.u32 %r656, [%rd109];
	// end inline asm
	add.s32 	%r651, %r1, 256;
$L__BB1_7:
	setp.ge.u32 	%p67, %r651, %r127;
	@%p67 bra 	$L__BB1_14;
	not.b32 	%r520, %r651;
	add.s32 	%r6, %r127, %r520;
	and.b32  	%r521, %r6, 768;
	setp.eq.s32 	%p68, %r521, 768;
	@%p68 bra 	$L__BB1_11;
	mul.wide.u32 	%rd111, %r651, 4;
	add.s64 	%rd118, %rd15, %rd111;
	shr.u32 	%r522, %r6, 8;
	add.s32 	%r523, %r522, 1;
	and.b32  	%r524, %r523, 3;
	neg.s32 	%r648, %r524;
$L__BB1_10:
	.pragma "nounroll";
	// begin inline asm
	ld.global.nc.u32 %r525, [%rd118];
	// end inline asm
	min.s32 	%r656, %r525, %r656;
	add.s32 	%r651, %r651, 256;
	add.s64 	%rd118, %rd118, 1024;
	add.s32 	%r648, %r648, 1;
	setp.ne.s32 	%p69, %r648, 0;
	@%p69 bra 	$L__BB1_10;
$L__BB1_11:
	setp.lt.u32 	%p70, %r6, 768;
	@%p70 bra 	$L__BB1_14;
	mul.wide.u32 	%rd113, %r651, 4;
	add.s64 	%rd119, %rd15, %rd113;
$L__BB1_13:
	// begin inline asm
	ld.global.nc.u32 %r526, [%rd119];
	// end inline asm
	min.s32 	%r530, %r526, %r656;
	add.s64 	%rd115, %rd119, 1024;
	// begin inline asm
	ld.global.nc.u32 %r527, [%rd115];
	// end inline asm
	min.s32 	%r531, %r527, %r530;
	add.s64 	%rd116, %rd119, 2048;
	// begin inline asm
	ld.global.nc.u32 %r528, [%rd116];
	// end inline asm
	min.s32 	%r532, %r528, %r531;
	add.s64 	%rd117, %rd119, 3072;
	// begin inline asm
	ld.global.nc.u32 %r529, [%rd117];
	// end inline asm
	min.s32 	%r656, %r529, %r532;
	add.s32 	%r651, %r651, 1024;
	add.s64 	%rd119, %rd119, 4096;
	setp.lt.s32 	%p71, %r651, %r127;
	@%p71 bra 	$L__BB1_13;
$L__BB1_14:
	setp.lt.u32 	%p72, %r127, 256;
	@%p72 bra 	$L__BB1_19;
	// begin inline asm
	mov.u32 %r596, %laneid;
	// end inline asm
	mov.b32 	%r599, 1;
	mov.b32 	%r620, 31;
	mov.b32 	%r621, -1;
	// begin inline asm
	shfl.sync.down.b32 %r597, %r656, %r599, %r620, %r621;
	// end inline asm
	setp.gt.s32 	%p88, %r596, 30;
	min.s32 	%r622, %r597, %r656;
	selp.b32 	%r603, %r656, %r622, %p88;
	mov.b32 	%r604, 2;
	// begin inline asm
	shfl.sync.down.b32 %r602, %r603, %r604, %r620, %r621;
	// end inline asm
	setp.gt.s32 	%p89, %r596, 29;
	min.s32 	%r623, %r602, %r603;
	selp.b32 	%r608, %r603, %r623, %p89;
	mov.b32 	%r609, 4;
	// begin inline asm
	shfl.sync.down.b32 %r607, %r608, %r609, %r620, %r621;
	// end inline asm
	setp.gt.s32 	%p90, %r596, 27;
	min.s32 	%r624, %r607, %r608;
	selp.b32 	%r613, %r608, %r624, %p90;
	mov.b32 	%r614, 8;
	// begin inline asm
	shfl.sync.down.b32 %r612, %r613, %r614, %r620, %r621;
	// end inline asm
	setp.gt.s32 	%p91, %r596, 23;
	min.s32 	%r625, %r612, %r613;
	selp.b32 	%r618, %r613, %r625, %p91;
	mov.b32 	%r619, 16;
	// begin inline asm
	shfl.sync.down.b32 %r617, %r618, %r619, %r620, %r621;
	// end inline asm
	setp.gt.s32 	%p92, %r596, 15;
	min.s32 	%r22, %r617, %r618;
	selp.b32 	%r698, %r618, %r22, %p92;
	setp.ne.s32 	%p93, %r596, 0;
	@%p93 bra 	$L__BB1_17;
	shr.u32 	%r626, %r1, 3;
	and.b32  	%r627, %r626, 124;
	mov.u32 	%r628, _ZZN3cub18CUB_300001_SM_10006detail6reduce28DeviceReduceSingleTileKernelINS2_10policy_hubIij9CustomMinE10Policy1000EPiS8_jS5_iiN4cuda3std3__410__identityEEEvT0_T1_T2_T3_T4_T6_E12temp_storage;
	add.s32 	%r629, %r628, %r627;
	st.shared.u32 	[%r629+8], %r22;
$L__BB1_17:
	bar.sync 	0;
	setp.ne.s32 	%p94, %r1, 0;
	@%p94 bra 	$L__BB1_74;
	ld.shared.u32 	%r630, [_ZZN3cub18CUB_300001_SM_10006detail6reduce28DeviceReduceSingleTileKernelINS2_10policy_hubIij9CustomMinE10Policy1000EPiS8_jS5_iiN4cuda3std3__410__identityEEEvT0_T1_T2_T3_T4_T6_E12temp_storage+12];
	min.s32 	%r631, %r630, %r698;
	ld.shared.u32 	%r632, [_ZZN3cub18CUB_300001_SM_10006detail6reduce28DeviceReduceSingleTileKernelINS2_10policy_hubIij9CustomMinE10Policy1000EPiS8_jS5_iiN4cuda3std3__410__identityEEEvT0_T1_T2_T3_T4_T6_E12temp_storage+16];
	min.s32 	%r633, %r632, %r631;
	ld.shared.u32 	%r634, [_ZZN3cub18CUB_300001_SM_10006detail6reduce28DeviceReduceSingleTileKernelINS2_10policy_hubIij9CustomMinE10Policy1000EPiS8_jS5_iiN4cuda3std3__410__identityEEEvT0_T1_T2_T3_T4_T6_E12temp_storage+20];
	min.s32 	%r635, %r634, %r633;
	ld.shared.u32 	%r636, [_ZZN3cub18CUB_300001_SM_10006detail6reduce28DeviceReduceSingleTileKernelINS2_10policy_hubIij9CustomMinE10Policy1000EPiS8_jS5_iiN4cuda3std3__410__identityEEEvT0_T1_T2_T3_T4_T6_E12temp_storage+24];
	min.s32 	%r637, %r636, %r635;
	ld.shared.u32 	%r638, [_ZZN3cub18CUB_300001_SM_10006detail6reduce28DeviceReduceSingleTileKernelINS2_10policy_hubIij9CustomMinE10Policy1000EPiS8_jS5_iiN4cuda3std3__410__identityEEEvT0_T1_T2_T3_T4_T6_E12temp_storage+28];
	min.s32 	%r639, %r638, %r637;
	ld.shared.u32 	%r640, [_ZZN3cub18CUB_300001_SM_10006detail6reduce28DeviceReduceSingleTileKernelINS2_10policy_hubIij9CustomMinE10Policy1000EPiS8_jS5_iiN4cuda3std3__410__identityEEEvT0_T1_T2_T3_T4_T6_E12temp_storage+32];
	min.s32 	%r641, %r640, %r639;
	ld.shared.u32 	%r642, [_ZZN3cub18CUB_300001_SM_10006detail6reduce28DeviceReduceSingleTileKernelINS2_10policy_hubIij9CustomMinE10Policy1000EPiS8_jS5_iiN4cuda3std3__410__identityEEEvT0_T1_T2_T3_T4_T6_E12temp_storage+36];
	min.s32 	%r698, %r642, %r641;
	bra.uni 	$L__BB1_74;
$L__BB1_19:
	// begin inline asm
	mov.u32 %r533, %laneid;
	// end inline asm
	and.b32  	%r559, %r1, 992;
	add.s32 	%r560, %r559, 32;
	setp.gt.u32 	%p73, %r560, %r127;
	not.b32 	%r561, %r559;
	add.s32 	%r562, %r127, %r561;
	selp.b32 	%r557, %r562, 31, %p73;
	mov.b32 	%r536, 1;
	mov.b32 	%r558, -1;
	// begin inline asm
	shfl.sync.down.b32 %r534, %r656, %r536, %r557, %r558;
	// end inline asm
	setp.lt.s32 	%p74, %r533, %r557;
	min.s32 	%r563, %r534, %r656;
	selp.b32 	%r540, %r563, %r656, %p74;
	mov.b32 	%r541, 2;
	// begin inline asm
	shfl.sync.down.b32 %r539, %r540, %r541, %r557, %r558;
	// end inline asm
	add.s32 	%r564, %r533, 2;
	setp.gt.s32 	%p75, %r564, %r557;
	min.s32 	%r565, %r539, %r540;
	selp.b32 	%r545, %r540, %r565, %p75;
	mov.b32 	%r546, 4;
	// begin inline asm
	shfl.sync.down.b32 %r544, %r545, %r546, %r557, %r558;
	// end inline asm
	add.s32 	%r566, %r533, 4;
	setp.gt.s32 	%p76, %r566, %r557;
	min.s32 	%r567, %r544, %r545;
	selp.b32 	%r550, %r545, %r567, %p76;
	mov.b32 	%r551, 8;
	// begin inline asm
	shfl.sync.down.b32 %r549, %r550, %r551, %r557, %r558;
	// end inline asm
	add.s32 	%r568, %r533, 8;
	setp.gt.s32 	%p77, %r568, %r557;
	min.s32 	%r569, %r549, %r550;
	selp.b32 	%r555, %r550, %r569, %p77;
	mov.b32 	%r556, 16;
	// begin inline asm
	shfl.sync.down.b32 %r554, %r555, %r556, %r557, %r558;
	// end inline asm
	add.s32 	%r570, %r533, 16;
	setp.gt.s32 	%p78, %r570, %r557;
	min.s32 	%r571, %r554, %r555;
	selp.b32 	%r698, %r555, %r571, %p78;
	setp.ne.s32 	%p79, %r533, 0;
	@%p79 bra 	$L__BB1_21;
	shr.u32 	%r572, %r1, 3;
	and.b32  	%r573, %r572, 124;
	mov.u32 	%r574, _ZZN3cub18CUB_300001_SM_10006detail6reduce28DeviceReduceSingleTileKernelINS2_10policy_hubIij9CustomMinE10Policy1000EPiS8_jS5_iiN4cuda3std3__410__identityEEEvT0_T1_T2_T3_T4_T6_E12temp_storage;
	add.s32 	%r575, %r574, %r573;
	st.shared.u32 	[%r575+8], %r698;
$L__BB1_21:
	bar.sync 	0;
	setp.ne.s32 	%p80, %r1, 0;
	@%p80 bra 	$L__BB1_74;
	setp.gt.u32 	%p81, %r127, 32;
	ld.shared.u32 	%r576, [_ZZN3cub18CUB_300001_SM_10006detail6reduce28DeviceReduceSingleTileKernelINS2_10policy_hubIij9CustomMinE10Policy1000EPiS8_jS5_iiN4cuda3std3__410__identityEEEvT0_T1_T2_T3_T4_T6_E12temp_storage+12];
	min.s32 	%r577, %r576, %r698;
	selp.b32 	%r578, %r577, %r698, %p81;
	setp.gt.u32 	%p82, %r127, 64;
	ld.shared.u32 	%r579, [_ZZN3cub18CUB_300001_SM_10006detail6reduce28DeviceReduceSingleTileKernelINS2_10policy_hubIij9CustomMinE10Policy1000EPiS8_jS5_iiN4cuda3std3__410__identityEEEvT0_T1_T2_T3_T4_T6_E12temp_storage+16];
	min.s32 	%r580, %r579, %r578;
	selp.b32 	%r581, %r580, %r578, %p82;
	setp.gt.u32 	%p83, %r127, 96;
	ld.shared.u32 	%r582, [_ZZN3cub18CUB_300001_SM_10006detail6reduce28DeviceReduceSingleTileKernelINS2_10policy_hubIij9CustomMinE10Policy1000EPiS8_jS5_iiN4cuda3std3__410__identityEEEvT0_T1_T2_T3_T4_T6_E12temp_storage+20];
	min.s32 	%r583, %r582, %r581;
	selp.b32 	%r584, %r583, %r581, %p83;
	setp.gt.u32 	%p84, %r127, 128;
	ld.shared.u32 	%r585, [_ZZN3cub18CUB_300001_SM_10006detail6reduce28DeviceReduceSingleTileKernelINS2_10policy_hubIij9CustomMinE10Policy1000EPiS8_jS5_iiN4cuda3std3__410__identityEEEvT0_T1_T2_T3_T4_T6_E12temp_storage+24];
	min.s32 	%r586, %r585, %r584;
	selp.b32 	%r587, %r586, %r584, %p84;
	setp.gt.u32 	%p85, %r127, 160;
	ld.shared.u32 	%r588, [_ZZN3cub18CUB_300001_SM_10006detail6reduce28DeviceReduceSingleTileKernelINS2_10policy_hubIij9CustomMinE10Policy1000EPiS8_jS5_iiN4cuda3std3__410__identityEEEvT0_T1_T2_T3_T4_T6_E12temp_storage+28];
	min.s32 	%r589, %r588, %r587;
	selp.b32 	%r590, %r589, %r587, %p85;
	setp.gt.u32 	%p86, %r127, 192;
	ld.shared.u32 	%r591, [_ZZN3cub18CUB_300001_SM_10006detail6reduce28DeviceReduceSingleTileKernelINS2_10policy_hubIij9CustomMinE10Policy1000EPiS8_jS5_iiN4cuda3std3__410__identityEEEvT0_T1_T2_T3_T4_T6_E12temp_storage+32];
	min.s32 	%r592, %r591, %r590;
	selp.b32 	%r593, %r592, %r590, %p86;
	setp.gt.u32 	%p87, %r127, 224;
	ld.shared.u32 	%r594, [_ZZN3cub18CUB_300001_SM_10006detail6reduce28DeviceReduceSingleTileKernelINS2_10policy_hubIij9CustomMinE10Policy1000EPiS8_jS5_iiN4cuda3std3__410__identityEEEvT0_T1_T2_T3_T4_T6_E12temp_storage+36];
	min.s32 	%r595, %r594, %r593;
	selp.b32 	%r698, %r595, %r593, %p87;
	bra.uni 	$L__BB1_74;
$L__BB1_23:
	mov.u32 	%r27, %tid.x;
	shl.b32 	%r28, %r27, 2;
	mul.wide.u32 	%rd85, %r28, 4;
	add.s64 	%rd75, %rd15, %rd85;
	// begin inline asm
	ld.global.nc.v2.u64 {%rd73, %rd74}, [%rd75];
	// end inline asm
	mov.b64 	{%r387, %r388}, %rd74;
	mov.b64 	{%r389, %r390}, %rd73;
	add.s64 	%rd78, %rd75, 4096;
	// begin inline asm
	ld.global.nc.v2.u64 {%rd76, %rd77}, [%rd78];
	// end inline asm
	mov.b64 	{%r391, %r392}, %rd77;
	mov.b64 	{%r393, %r394}, %rd76;
	add.s64 	%rd81, %rd75, 8192;
	// begin inline asm
	ld.global.nc.v2.u64 {%rd79, %rd80}, [%rd81];
	// end inline asm
	mov.b64 	{%r395, %r396}, %rd80;
	mov.b64 	{%r397, %r398}, %rd79;
	add.s64 	%rd84, %rd75, 12288;
	// begin inline asm
	ld.global.nc.v2.u64 {%rd82, %rd83}, [%rd84];
	// end inline asm
	mov.b64 	{%r399, %r400}, %rd83;
	mov.b64 	{%r401, %r402}, %rd82;
	min.s32 	%r403, %r390, %r389;
	min.s32 	%r404, %r387, %r403;
	min.s32 	%r405, %r388, %r404;
	min.s32 	%r406, %r393, %r405;
	min.s32 	%r407, %r394, %r406;
	min.s32 	%r408, %r391, %r407;
	min.s32 	%r409, %r392, %r408;
	min.s32 	%r410, %r397, %r409;
	min.s32 	%r411, %r398, %r410;
	min.s32 	%r412, %r395, %r411;
	min.s32 	%r413, %r396, %r412;
	min.s32 	%r414, %r401, %r413;
	min.s32 	%r415, %r402, %r414;
	min.s32 	%r416, %r399, %r415;
	min.s32 	%r671, %r400, %r416;
	add.s32 	%r30, %r127, -4096;
	setp.lt.u32 	%p50, %r30, 4096;
	mov.b32 	%r660, 4096;
	@%p50 bra 	$L__BB1_27;
	mov.b32 	%r660, 4096;
$L__BB1_25:
	add.s32 	%r418, %r660, %r28;
	mul.wide.u32 	%rd98, %r418, 4;
	add.s64 	%rd88, %rd15, %rd98;
	// begin inline asm
	ld.global.nc.v2.u64 {%rd86, %rd87}, [%rd88];
	// end inline asm
	mov.b64 	{%r419, %r420}, %rd87;
	mov.b64 	{%r421, %r422}, %rd86;
	add.s64 	%rd91, %rd88, 4096;
	// begin inline asm
	ld.global.nc.v2.u64 {%rd89, %rd90}, [%rd91];
	// end inline asm
	mov.b64 	{%r423, %r424}, %rd90;
	mov.b64 	{%r425, %r426}, %rd89;
	add.s64 	%rd94, %rd88, 8192;
	// begin inline asm
	ld.global.nc.v2.u64 {%rd92, %rd93}, [%rd94];
	// end inline asm
	mov.b64 	{%r427, %r428}, %rd93;
	mov.b64 	{%r429, %r430}, %rd92;
	add.s64 	%rd97, %rd88, 12288;
	// begin inline asm
	ld.global.nc.v2.u64 {%rd95, %rd96}, [%rd97];
	// end inline asm
	mov.b64 	{%r431, %r432}, %rd96;
	mov.b64 	{%r433, %r434}, %rd95;
	min.s32 	%r435, %r421, %r671;
	min.s32 	%r436, %r422, %r435;
	min.s32 	%r437, %r419, %r436;
	min.s32 	%r438, %r420, %r437;
	min.s32 	%r439, %r425, %r438;
	min.s32 	%r440, %r426, %r439;
	min.s32 	%r441, %r423, %r440;
	min.s32 	%r442, %r424, %r441;
	min.s32 	%r443, %r429, %r442;
	min.s32 	%r444, %r430, %r443;
	min.s32 	%r445, %r427, %r444;
	min.s32 	%r446, %r428, %r445;
	min.s32 	%r447, %r433, %r446;
	min.s32 	%r448, %r434, %r447;
	min.s32 	%r449, %r431, %r448;
	min.s32 	%r671, %r432, %r449;
	sub.s32 	%r450, %r127, %r660;
	setp.lt.u32 	%p51, %r450, 4096;
	@%p51 bra 	$L__BB1_35;
	add.s32 	%r660, %r660, 4096;
	setp.le.u32 	%p52, %r660, %r30;
	@%p52 bra 	$L__BB1_25;
$L__BB1_27:
	setp.le.u32 	%p53, %r127, %r660;
	@%p53 bra 	$L__BB1_35;
	sub.s32 	%r37, %r127, %r660;
	setp.ge.s32 	%p54, %r27, %r37;
	@%p54 bra 	$L__BB1_35;
	not.b32 	%r452, %r27;
	add.s32 	%r453, %r127, %r452;
	sub.s32 	%r38, %r453, %r660;
	and.b32  	%r454, %r38, 768;
	setp.eq.s32 	%p55, %r454, 768;
	mov.u32 	%r665, %r27;
	@%p55 bra 	$L__BB1_32;
	add.s32 	%r662, %r27, %r660;
	shr.u32 	%r455, %r38, 8;
	add.s32 	%r456, %r455, 1;
	and.b32  	%r457, %r456, 3;
	neg.s32 	%r661, %r457;
	mov.u32 	%r665, %r27;
$L__BB1_31:
	.pragma "nounroll";
	mul.wide.u32 	%rd100, %r662, 4;
	add.s64 	%rd99, %rd15, %rd100;
	// begin inline asm
	ld.global.nc.u32 %r458, [%rd99];
	// end inline asm
	min.s32 	%r671, %r458, %r671;
	add.s32 	%r665, %r665, 256;
	add.s32 	%r662, %r662, 256;
	add.s32 	%r661, %r661, 1;
	setp.ne.s32 	%p56, %r661, 0;
	@%p56 bra 	$L__BB1_31;
$L__BB1_32:
	setp.lt.u32 	%p57, %r38, 768;
	@%p57 bra 	$L__BB1_35;
	add.s32 	%r669, %r665, 512;
	add.s32 	%r668, %r665, %r660;
$L__BB1_34:
	mul.wide.u32 	%rd105, %r668, 4;
	add.s64 	%rd101, %rd15, %rd105;
	// begin inline asm
	ld.global.nc.u32 %r459, [%rd101];
	// end inline asm
	min.s32 	%r463, %r459, %r671;
	add.s32 	%r464, %r668, 256;
	mul.wide.u32 	%rd106, %r464, 4;
	add.s64 	%rd102, %rd15, %rd106;
	// begin inline asm
	ld.global.nc.u32 %r460, [%rd102];
	// end inline asm
	min.s32 	%r465, %r460, %r463;
	add.s32 	%r466, %r668, 512;
	mul.wide.u32 	%rd107, %r466, 4;
	add.s64 	%rd103, %rd15, %rd107;
	// begin inline asm
	ld.global.nc.u32 %r461, [%rd103];
	// end inline asm
	min.s32 	%r467, %r461, %r465;
	add.s32 	%r468, %r668, 768;
	mul.wide.u32 	%rd108, %r468, 4;
	add.s64 	%rd104, %rd15, %rd108;
	// begin inline asm
	ld.global.nc.u32 %r462, [%rd104];
	// end inline asm
	min.s32 	%r671, %r462, %r467;
	add.s32 	%r58, %r669, 1024;
	add.s32 	%r469, %r669, 512;
	add.s32 	%r668, %r668, 1024;
	setp.lt.s32 	%p58, %r469, %r37;
	mov.u32 	%r669, %r58;
	@%p58 bra 	$L__BB1_34;
$L__BB1_35:
	// begin inline asm
	mov.u32 %r470, %laneid;
	// end inline asm
	mov.b32 	%r473, 1;
	mov.b32 	%r494, 31;
	mov.b32 	%r495, -1;
	// begin inline asm
	shfl.sync.down.b32 %r471, %r671, %r473, %r494, %r495;
	// end inline asm
	setp.gt.s32 	%p59, %r470, 30;
	min.s32 	%r496, %r471, %r671;
	selp.b32 	%r477, %r671, %r496, %p59;
	mov.b32 	%r478, 2;
	// begin inline asm
	shfl.sync.down.b32 %r476, %r477, %r478, %r494, %r495;
	// end inline asm
	setp.gt.s32 	%p60, %r470, 29;
	min.s32 	%r497, %r476, %r477;
	selp.b32 	%r482, %r477, %r497, %p60;
	mov.b32 	%r483, 4;
	// begin inline asm
	shfl.sync.down.b32 %r481, %r482, %r483, %r494, %r495;
	// end inline asm
	setp.gt.s32 	%p61, %r470, 27;
	min.s32 	%r498, %r481, %r482;
	selp.b32 	%r487, %r482, %r498, %p61;
	mov.b32 	%r488, 8;
	// begin inline asm
	shfl.sync.down.b32 %r486, %r487, %r488, %r494, %r495;
	// end inline asm
	setp.gt.s32 	%p62, %r470, 23;
	min.s32 	%r499, %r486, %r487;
	selp.b32 	%r492, %r487, %r499, %p62;
	mov.b32 	%r493, 16;
	// begin inline asm
	shfl.sync.down.b32 %r491, %r492, %r493, %r494, %r495;
	// end inline asm
	setp.gt.s32 	%p63, %r470, 15;
	min.s32 	%r61, %r491, %r492;
	selp.b32 	%r698, %r492, %r61, %p63;
	setp.ne.s32 	%p64, %r470, 0;
	@%p64 bra 	$L__BB1_37;
	shr.u32 	%r500, %r27, 3;
	and.b32  	%r501, %r500, 124;
	mov.u32 	%r502, _ZZN3cub18CUB_300001_SM_10006detail6reduce28DeviceReduceSingleTileKernelINS2_10policy_hubIij9CustomMinE10Policy1000EPiS8_jS5_iiN4cuda3std3__410__identityEEEvT0_T1_T2_T3_T4_T6_E12temp_storage;
	add.s32 	%r503, %r502, %r501;
	st.shared.u32 	[%r503+8], %r61;
$L__BB1_37:
	bar.sync 	0;
	setp.ne.s32 	%p65, %r27, 0;
	@%p65 bra 	$L__BB1_74;
	ld.shared.u32 	%r504, [_ZZN3cub18CUB_300001_SM_10006detail6reduce28DeviceReduceSingleTileKernelINS2_10policy_hubIij9CustomMinE10Policy1000EPiS8_jS5_iiN4cuda3std3__410__identityEEEvT0_T1_T2_T3_T4_T6_E12temp_storage+12];
	min.s32 	%r505, %r504, %r698;
	ld.shared.u32 	%r506, [_ZZN3cub18CUB_300001_SM_10006detail6reduce28DeviceReduceSingleTileKernelINS2_10policy_hubIij9CustomMinE10Policy1000EPiS8_jS5_iiN4cuda3std3__410__identityEEEvT0_T1_T2_T3_T4_T6_E12temp_storage+16];
	min.s32 	%r507, %r506, %r505;
	ld.shared.u32 	%r508, [_ZZN3cub18CUB_300001_SM_10006detail6reduce28DeviceReduceSingleTileKernelINS2_10policy_hubIij9CustomMinE10Policy1000EPiS8_jS5_iiN4cuda3std3__410__identityEEEvT0_T1_T2_T3_T4_T6_E12temp_storage+20];
	min.s32 	%r509, %r508, %r507;
	ld.shared.u32 	%r510, [_ZZN3cub18CUB_300001_SM_10006detail6reduce28DeviceReduceSingleTileKernelINS2_10policy_hubIij9CustomMinE10Policy1000EPiS8_jS5_iiN4cuda3std3__410__identityEEEvT0_T1_T2_T3_T4_T6_E12temp_storage+24];
	min.s32 	%r511, %r510, %r509;
	ld.shared.u32 	%r512, [_ZZN3cub18CUB_300001_SM_10006detail6reduce28DeviceReduceSingleTileKernelINS2_10policy_hubIij9CustomMinE10Policy1000EPiS8_jS5_iiN4cuda3std3__410__identityEEEvT0_T1_T2_T3_T4_T6_E12temp_storage+28];
	min.s32 	%r513, %r512, %r511;
	ld.shared.u32 	%r514, [_ZZN3cub18CUB_300001_SM_10006detail6reduce28DeviceReduceSingleTileKernelINS2_10policy_hubIij9CustomMinE10Policy1000EPiS8_jS5_iiN4cuda3std3__410__identityEEEvT0_T1_T2_T3_T4_T6_E12temp_storage+32];
	min.s32 	%r515, %r514, %r513;
	ld.shared.u32 	%r516, [_ZZN3cub18CUB_300001_SM_10006detail6reduce28DeviceReduceSingleTileKernelINS2_10policy_hubIij9CustomMinE10Policy1000EPiS8_jS5_iiN4cuda3std3__410__identityEEEvT0_T1_T2_T3_T4_T6_E12temp_storage+36];
	min.s32 	%r698, %r516, %r515;
	bra.uni 	$L__BB1_74;
$L__BB1_39:
	setp.gt.u32 	%p3, %r127, 4095;
	@%p3 bra 	$L__BB1_58;
	mov.u32 	%r64, %tid.x;
	setp.ge.u32 	%p20, %r64, %r127;
	mov.b32 	%r682, 0;
	mov.u32 	%r677, %r64;
	@%p20 bra 	$L__BB1_42;
	mul.wide.u32 	%rd65, %r64, 4;
	add.s64 	%rd64, %rd15, %rd65;
	// begin inline asm
	ld.global.nc.u32 %r682, [%rd64];
	// end inline asm
	add.s32 	%r677, %r64, 256;
$L__BB1_42:
	setp.ge.u32 	%p21, %r677, %r127;
	@%p21 bra 	$L__BB1_49;
	not.b32 	%r263, %r677;
	add.s32 	%r69, %r127, %r263;
	and.b32  	%r264, %r69, 768;
	setp.eq.s32 	%p22, %r264, 768;
	@%p22 bra 	$L__BB1_46;
	mul.wide.u32 	%rd66, %r677, 4;
	add.s64 	%rd120, %rd15, %rd66;
	shr.u32 	%r265, %r69, 8;
	add.s32 	%r266, %r265, 1;
	and.b32  	%r267, %r266, 3;
	neg.s32 	%r674, %r267;
$L__BB1_45:
	.pragma "nounroll";
	// begin inline asm
	ld.global.nc.u32 %r268, [%rd120];
	// end inline asm
	min.s32 	%r682, %r268, %r682;
	add.s32 	%r677, %r677, 256;
	add.s64 	%rd120, %rd120, 1024;
	add.s32 	%r674, %r674, 1;
	setp.ne.s32 	%p23, %r674, 0;
	@%p23 bra 	$L__BB1_45;
$L__BB1_46:
	setp.lt.u32 	%p24, %r69, 768;
	@%p24 bra 	$L__BB1_49;
	mul.wide.u32 	%rd68, %r677, 4;
	add.s64 	%rd121, %rd15, %rd68;
$L__BB1_48:
	// begin inline asm
	ld.global.nc.u32 %r269, [%rd121];
	// end inline asm
	min.s32 	%r273, %r269, %r682;
	add.s64 	%rd70, %rd121, 1024;
	// begin inline asm
	ld.global.nc.u32 %r270, [%rd70];
	// end inline asm
	min.s32 	%r274, %r270, %r273;
	add.s64 	%rd71, %rd121, 2048;
	// begin inline asm
	ld.global.nc.u32 %r271, [%rd71];
	// end inline asm
	min.s32 	%r275, %r271, %r274;
	add.s64 	%rd72, %rd121, 3072;
	// begin inline asm
	ld.global.nc.u32 %r272, [%rd72];
	// end inline asm
	min.s32 	%r682, %r272, %r275;
	add.s32 	%r677, %r677, 1024;
	add.s64 	%rd121, %rd121, 4096;
	setp.lt.s32 	%p25, %r677, %r127;
	@%p25 bra 	$L__BB1_48;
$L__BB1_49:
	setp.lt.u32 	%p26, %r127, 256;
	@%p26 bra 	$L__BB1_54;
	// begin inline asm
	mov.u32 %r339, %laneid;
	// end inline asm
	mov.b32 	%r342, 1;
	mov.b32 	%r363, 31;
	mov.b32 	%r364, -1;
	// begin inline asm
	shfl.sync.down.b32 %r340, %r682, %r342, %r363, %r364;
	// end inline asm
	setp.gt.s32 	%p42, %r339, 30;
	min.s32 	%r365, %r340, %r682;
	selp.b32 	%r346, %r682, %r365, %p42;
	mov.b32 	%r347, 2;
	// begin inline asm
	shfl.sync.down.b32 %r345, %r346, %r347, %r363, %r364;
	// end inline asm
	setp.gt.s32 	%p43, %r339, 29;
	min.s32 	%r366, %r345, %r346;
	selp.b32 	%r351, %r346, %r366, %p43;
	mov.b32 	%r352, 4;
	// begin inline asm
	shfl.sync.down.b32 %r350, %r351, %r352, %r363, %r364;
	// end inline asm
	setp.gt.s32 	%p44, %r339, 27;
	min.s32 	%r367, %r350, %r351;
	selp.b32 	%r356, %r351, %r367, %p44;
	mov.b32 	%r357, 8;
	// begin inline asm
	shfl.sync.down.b32 %r355, %r356, %r357, %r363, %r364;
	// end inline asm
	setp.gt.s32 	%p45, %r339, 23;
	min.s32 	%r368, %r355, %r356;
	selp.b32 	%r361, %r356, %r368, %p45;
	mov.b32 	%r362, 16;
	// begin inline asm
	shfl.sync.down.b32 %r360, %r361, %r362, %r363, %r364;
	// end inline asm
	setp.gt.s32 	%p46, %r339, 15;
	min.s32 	%r85, %r360, %r361;
	selp.b32 	%r698, %r361, %r85, %p46;
	setp.ne.s32 	%p47, %r339, 0;
	@%p47 bra 	$L__BB1_52;
	shr.u32 	%r369, %r64, 3;
	and.b32  	%r370, %r369, 124;
	mov.u32 	%r371, _ZZN3cub18CUB_300001_SM_10006detail6reduce28DeviceReduceSingleTileKernelINS2_10policy_hubIij9CustomMinE10Policy1000EPiS8_jS5_iiN4cuda3std3__410__identityEEEvT0_T1_T2_T3_T4_T6_E12temp_storage;
	add.s32 	%r372, %r371, %r370;
	st.shared.u32 	[%r372+8], %r85;
$L__BB1_52:
	bar.sync 	0;
	setp.ne.s32 	%p48, %r64, 0;
	@%p48 bra 	$L__BB1_74;
	ld.shared.u32 	%r373, [_ZZN3cub18CUB_300001_SM_10006detail6reduce28DeviceReduceSingleTileKernelINS2_10policy_hubIij9CustomMinE10Policy1000EPiS8_jS5_iiN4cuda3std3__410__identityEEEvT0_T1_T2_T3_T4_T6_E12temp_storage+12];
	min.s32 	%r374, %r373, %r698;
	ld.shared.u32 	%r375, [_ZZN3cub18CUB_300001_SM_10006detail6reduce28DeviceReduceSingleTileKernelINS2_10policy_hubIij9CustomMinE10Policy1000EPiS8_jS5_iiN4cuda3std3__410__identityEEEvT0_T1_T2_T3_T4_T6_E12temp_storage+16];
	min.s32 	%r376, %r375, %r374;
	ld.shared.u32 	%r377, [_ZZN3cub18CUB_300001_SM_10006detail6reduce28DeviceReduceSingleTileKernelINS2_10policy_hubIij9CustomMinE10Policy1000EPiS8_jS5_iiN4cuda3std3__410__identityEEEvT0_T1_T2_T3_T4_T6_E12temp_storage+20];
	min.s32 	%r378, %r377, %r376;
	ld.shared.u32 	%r379, [_ZZN3cub18CUB_300001_SM_10006detail6reduce28DeviceReduceSingleTileKernelINS2_10policy_hubIij9CustomMinE10Policy1000EPiS8_jS5_iiN4cuda3std3__410__identityEEEvT0_T1_T2_T3_T4_T6_E12temp_storage+24];
	min.s32 	%r380, %r379, %r378;
	ld.shared.u32 	%r381, [_ZZN3cub18CUB_300001_SM_10006detail6reduce28DeviceReduceSingleTileKernelINS2_10policy_hubIij9CustomMinE10Policy1000EPiS8_jS5_iiN4cuda3std3__410__identityEEEvT0_T1_T2_T3_T4_T6_E12temp_storage+28];
	min.s32 	%r382, %r381, %r380;
	ld.shared.u32 	%r383, [_ZZN3cub18CUB_300001_SM_10006detail6reduce28DeviceReduceSingleTileKernelINS2_10policy_hubIij9CustomMinE10Policy1000EPiS8_jS5_iiN4cuda3std3__410__identityEEEvT0_T1_T2_T3_T4_T6_E12temp_storage+32];
	min.s32 	%r384, %r383, %r382;
	ld.shared.u32 	%r385, [_ZZN3cub18CUB_300001_SM_10006detail6reduce28DeviceReduceSingleTileKernelINS2_10policy_hubIij9CustomMinE10Policy1000EPiS8_jS5_iiN4cuda3std3__410__identityEEEvT0_T1_T2_T3_T4_T6_E12temp_storage+36];
	min.s32 	%r698, %r385, %r384;
	bra.uni 	$L__BB1_74;
$L__BB1_54:
	// begin inline asm
	mov.u32 %r276, %laneid;
	// end inline asm
	and.b32  	%r302, %r64, 992;
	add.s32 	%r303, %r302, 32;
	setp.gt.u32 	%p27, %r303, %r127;
	not.b32 	%r304, %r302;
	add.s32 	%r305, %r127, %r304;
	selp.b32 	%r300, %r305, 31, %p27;
	mov.b32 	%r279, 1;
	mov.b32 	%r301, -1;
	// begin inline asm
	shfl.sync.down.b32 %r277, %r682, %r279, %r300, %r301;
	// end inline asm
	setp.lt.s32 	%p28, %r276, %r300;
	min.s32 	%r306, %r277, %r682;
	selp.b32 	%r283, %r306, %r682, %p28;
	mov.b32 	%r284, 2;
	// begin inline asm
	shfl.sync.down.b32 %r282, %r283, %r284, %r300, %r301;
	// end inline asm
	add.s32 	%r307, %r276, 2;
	setp.gt.s32 	%p29, %r307, %r300;
	min.s32 	%r308, %r282, %r283;
	selp.b32 	%r288, %r283, %r308, %p29;
	mov.b32 	%r289, 4;
	// begin inline asm
	shfl.sync.down.b32 %r287, %r288, %r289, %r300, %r301;
	// end inline asm
	add.s32 	%r309, %r276, 4;
	setp.gt.s32 	%p30, %r309, %r300;
	min.s32 	%r310, %r287, %r288;
	selp.b32 	%r293, %r288, %r310, %p30;
	mov.b32 	%r294, 8;
	// begin inline asm
	shfl.sync.down.b32 %r292, %r293, %r294, %r300, %r301;
	// end inline asm
	add.s32 	%r311, %r276, 8;
	setp.gt.s32 	%p31, %r311, %r300;
	min.s32 	%r312, %r292, %r293;
	selp.b32 	%r298, %r293, %r312, %p31;
	mov.b32 	%r299, 16;
	// begin inline asm
	shfl.sync.down.b32 %r297, %r298, %r299, %r300, %r301;
	// end inline asm
	add.s32 	%r313, %r276, 16;
	setp.gt.s32 	%p32, %r313, %r300;
	min.s32 	%r314, %r297, %r298;
	selp.b32 	%r698, %r298, %r314, %p32;
	setp.ne.s32 	%p33, %r276, 0;
	@%p33 bra 	$L__BB1_56;
	shr.u32 	%r315, %r64, 3;
	and.b32  	%r316, %r315, 124;
	mov.u32 	%r317, _ZZN3cub18CUB_300001_SM_10006detail6reduce28DeviceReduceSingleTileKernelINS2_10policy_hubIij9CustomMinE10Policy1000EPiS8_jS5_iiN4cuda3std3__410__identityEEEvT0_T1_T2_T3_T4_T6_E12temp_storage;
	add.s32 	%r318, %r317, %r316;
	st.shared.u32 	[%r318+8], %r698;
$L__BB1_56:
	bar.sync 	0;
	setp.ne.s32 	%p34, %r64, 0;
	@%p34 bra 	$L__BB1_74;
	setp.gt.u32 	%p35, %r127, 32;
	ld.shared.u32 	%r319, [_ZZN3cub18CUB_300001_SM_10006detail6reduce28DeviceReduceSingleTileKernelINS2_10policy_hubIij9CustomMinE10Policy1000EPiS8_jS5_iiN4cuda3std3__410__identityEEEvT0_T1_T2_T3_T4_T6_E12temp_storage+12];
	min.s32 	%r320, %r319, %r698;
	selp.b32 	%r321, %r320, %r698, %p35;
	setp.gt.u32 	%p36, %r127, 64;
	ld.shared.u32 	%r322, [_ZZN3cub18CUB_300001_SM_10006detail6reduce28DeviceReduceSingleTileKernelINS2_10policy_hubIij9CustomMinE10Policy1000EPiS8_jS5_iiN4cuda3std3__410__identityEEEvT0_T1_T2_T3_T4_T6_E12temp_storage+16];
	min.s32 	%r323, %r322, %r321;
	selp.b32 	%r324, %r323, %r321, %p36;
	setp.gt.u32 	%p37, %r127, 96;
	ld.shared.u32 	%r325, [_ZZN3cub18CUB_300001_SM_10006detail6reduce28DeviceReduceSingleTileKernelINS2_10policy_hubIij9CustomMinE10Policy1000EPiS8_jS5_iiN4cuda3std3__410__identityEEEvT0_T1_T2_T3_T4_T6_E12temp_storage+20];
	min.s32 	%r326, %r325, %r324;
	selp.b32 	%r327, %r326, %r324, %p37;
	setp.gt.u32 	%p38, %r127, 128;
	ld.shared.u32 	%r328, [_ZZN3cub18CUB_300001_SM_10006detail6reduce28DeviceReduceSingleTileKernelINS2_10policy_hubIij9CustomMinE10Policy1000EPiS8_jS5_iiN4cuda3std3__410__identityEEEvT0_T1_T2_T3_T4_T6_E12temp_storage+24];
	min.s32 	%r329, %r328, %r327;
	selp.b32 	%r330, %r329, %r327, %p38;
	setp.gt.u32 	%p39, %r127, 160;
	ld.shared.u32 	%r331, [_ZZN3cub18CUB_300001_SM_10006detail6reduce28DeviceReduceSingleTileKernelINS2_10policy_hubIij9CustomMinE10Policy1000EPiS8_jS5_iiN4cuda3std3__410__identityEEEvT0_T1_T2_T3_T4_T6_E12temp_storage+28];
	min.s32 	%r332, %r331, %r330;
	selp.b32 	%r333, %r332, %r330, %p39;
	setp.gt.u32 	%p40, %r127, 192;
	ld.shared.u32 	%r334, [_ZZN3cub18CUB_300001_SM_10006detail6reduce28DeviceReduceSingleTileKernelINS2_10policy_hubIij9CustomMinE10Policy1000EPiS8_jS5_iiN4cuda3std3__410__identityEEEvT0_T1_T2_T3_T4_T6_E12temp_storage+32];
	min.s32 	%r335, %r334, %r333;
	selp.b32 	%r336, %r335, %r333, %p40;
	setp.gt.u32 	%p41, %r127, 224;
	ld.shared.u32 	%r337, [_ZZN3cub18CUB_300001_SM_10006detail6reduce28DeviceReduceSingleTileKernelINS2_10policy_hubIij9CustomMinE10Policy1000EPiS8_jS5_iiN4cuda3std3__410__identityEEEvT0_T1_T2_T3_T4_T6_E12temp_storage+36];
	min.s32 	%r338, %r337, %r336;
	selp.b32 	%r698, %r338, %r336, %p41;
	bra.uni 	$L__BB1_74;
$L__BB1_58:
	mov.u32 	%r90, %tid.x;
	mul.wide.u32 	%rd34, %r90, 4;
	add.s64 	%rd18, %rd15, %rd34;
	// begin inline asm
	ld.global.nc.u32 %r129, [%rd18];
	// end inline asm
	add.s64 	%rd19, %rd18, 1024;
	// begin inline asm
	ld.global.nc.u32 %r130, [%rd19];
	// end inline asm
	add.s64 	%rd20, %rd18, 2048;
	// begin inline asm
	ld.global.nc.u32 %r131, [%rd20];
	// end inline asm
	add.s64 	%rd21, %rd18, 3072;
	// begin inline asm
	ld.global.nc.u32 %r132, [%rd21];
	// end inline asm
	add.s64 	%rd22, %rd18, 4096;
	// begin inline asm
	ld.global.nc.u32 %r133, [%rd22];
	// end inline asm
	add.s64 	%rd23, %rd18, 5120;
	// begin inline asm
	ld.global.nc.u32 %r134, [%rd23];
	// end inline asm
	add.s64 	%rd24, %rd18, 6144;
	// begin inline asm
	ld.global.nc.u32 %r135, [%rd24];
	// end inline asm
	add.s64 	%rd25, %rd18, 7168;
	// begin inline asm
	ld.global.nc.u32 %r136, [%rd25];
	// end inline asm
	add.s64 	%rd26, %rd18, 8192;
	// begin inline asm
	ld.global.nc.u32 %r137, [%rd26];
	// end inline asm
	add.s64 	%rd27, %rd18, 9216;
	// begin inline asm
	ld.global.nc.u32 %r138, [%rd27];
	// end inline asm
	add.s64 	%rd28, %rd18, 10240;
	// begin inline asm
	ld.global.nc.u32 %r139, [%rd28];
	// end inline asm
	add.s64 	%rd29, %rd18, 11264;
	// begin inline asm
	ld.global.nc.u32 %r140, [%rd29];
	// end inline asm
	add.s64 	%rd30, %rd18, 12288;
	// begin inline asm
	ld.global.nc.u32 %r141, [%rd30];
	// end inline asm
	add.s64 	%rd31, %rd18, 13312;
	// begin inline asm
	ld.global.nc.u32 %r142, [%rd31];
	// end inline asm
	add.s64 	%rd32, %rd18, 14336;
	// begin inline asm
	ld.global.nc.u32 %r143, [%rd32];
	// end inline asm
	add.s64 	%rd33, %rd18, 15360;
	// begin inline asm
	ld.global.nc.u32 %r144, [%rd33];
	// end inline asm
	min.s32 	%r146, %r130, %r129;
	min.s32 	%r147, %r131, %r146;
	min.s32 	%r148, %r132, %r147;
	min.s32 	%r149, %r133, %r148;
	min.s32 	%r150, %r134, %r149;
	min.s32 	%r151, %r135, %r150;
	min.s32 	%r152, %r136, %r151;
	min.s32 	%r153, %r137, %r152;
	min.s32 	%r154, %r138, %r153;
	min.s32 	%r155, %r139, %r154;
	min.s32 	%r156, %r140, %r155;
	min.s32 	%r157, %r141, %r156;
	min.s32 	%r158, %r142, %r157;
	min.s32 	%r159, %r143, %r158;
	min.s32 	%r697, %r144, %r159;
	add.s32 	%r92, %r127, -4096;
	setp.lt.u32 	%p4, %r92, 4096;
	mov.b32 	%r686, 4096;
	@%p4 bra 	$L__BB1_62;
	mov.b32 	%r686, 4096;
$L__BB1_60:
	add.s32 	%r177, %r90, %r686;
	mul.wide.u32 	%rd51, %r177, 4;
	add.s64 	%rd35, %rd15, %rd51;
	// begin inline asm
	ld.global.nc.u32 %r161, [%rd35];
	// end inline asm
	mul.wide.u32 	%rd52, %r686, 4;
	add.s64 	%rd53, %rd18, %rd52;
	add.s64 	%rd36, %rd53, 1024;
	// begin inline asm
	ld.global.nc.u32 %r162, [%rd36];
	// end inline asm
	add.s64 	%rd37, %rd53, 2048;
	// begin inline asm
	ld.global.nc.u32 %r163, [%rd37];
	// end inline asm
	add.s64 	%rd38, %rd53, 3072;
	// begin inline asm
	ld.global.nc.u32 %r164, [%rd38];
	// end inline asm
	add.s64 	%rd39, %rd53, 4096;
	// begin inline asm
	ld.global.nc.u32 %r165, [%rd39];
	// end inline asm
	add.s64 	%rd40, %rd53, 5120;
	// begin inline asm
	ld.global.nc.u32 %r166, [%rd40];
	// end inline asm
	add.s64 	%rd41, %rd53, 6144;
	// begin inline asm
	ld.global.nc.u32 %r167, [%rd41];
	// end inline asm
	add.s64 	%rd42, %rd53, 7168;
	// begin inline asm
	ld.global.nc.u32 %r168, [%rd42];
	// end inline asm
	add.s64 	%rd43, %rd53, 8192;
	// begin inline asm
	ld.global.nc.u32 %r169, [%rd43];
	// end inline asm
	add.s64 	%rd44, %rd53, 9216;
	// begin inline asm
	ld.global.nc.u32 %r170, [%rd44];
	// end inline asm
	add.s64 	%rd45, %rd53, 10240;
	// begin inline asm
	ld.global.nc.u32 %r171, [%rd45];
	// end inline asm
	add.s64 	%rd46, %rd53, 11264;
	// begin inline asm
	ld.global.nc.u32 %r172, [%rd46];
	// end inline asm
	add.s64 	%rd47, %rd53, 12288;
	// begin inline asm
	ld.global.nc.u32 %r173, [%rd47];
	// end inline asm
	add.s64 	%rd48, %rd53, 13312;
	// begin inline asm
	ld.global.nc.u32 %r174, [%rd48];
	// end inline asm
	add.s64 	%rd49, %rd53, 14336;
	// begin inline asm
	ld.global.nc.u32 %r175, [%rd49];
	// end inline asm
	add.s64 	%rd50, %rd53, 15360;
	// begin inline asm
	ld.global.nc.u32 %r176, [%rd50];
	// end inline asm
	min.s32 	%r178, %r161, %r697;
	min.s32 	%r179, %r162, %r178;
	min.s32 	%r180, %r163, %r179;
	min.s32 	%r181, %r164, %r180;
	min.s32 	%r182, %r165, %r181;
	min.s32 	%r183, %r166, %r182;
	min.s32 	%r184, %r167, %r183;
	min.s32 	%r185, %r168, %r184;
	min.s32 	%r186, %r169, %r185;
	min.s32 	%r187, %r170, %r186;
	min.s32 	%r188, %r171, %r187;
	min.s32 	%r189, %r172, %r188;
	min.s32 	%r190, %r173, %r189;
	min.s32 	%r191, %r174, %r190;
	min.s32 	%r192, %r175, %r191;
	min.s32 	%r697, %r176, %r192;
	sub.s32 	%r193, %r127, %r686;
	setp.lt.u32 	%p5, %r193, 4096;
	@%p5 bra 	$L__BB1_70;
	add.s32 	%r686, %r686, 4096;
	setp.le.u32 	%p6, %r686, %r92;
	@%p6 bra 	$L__BB1_60;
$L__BB1_62:
	setp.le.u32 	%p7, %r127, %r686;
	@%p7 bra 	$L__BB1_70;
	sub.s32 	%r99, %r127, %r686;
	setp.ge.s32 	%p8, %r90, %r99;
	@%p8 bra 	$L__BB1_70;
	not.b32 	%r195, %r90;
	add.s32 	%r196, %r127, %r195;
	sub.s32 	%r100, %r196, %r686;
	and.b32  	%r197, %r100, 768;
	setp.eq.s32 	%p9, %r197, 768;
	mov.u32 	%r691, %r90;
	@%p9 bra 	$L__BB1_67;
	add.s32 	%r688, %r90, %r686;
	shr.u32 	%r198, %r100, 8;
	add.s32 	%r199, %r198, 1;
	and.b32  	%r200, %r199, 3;
	neg.s32 	%r687, %r200;
	mov.u32 	%r691, %r90;
$L__BB1_66:
	.pragma "nounroll";
	mul.wide.u32 	%rd55, %r688, 4;
	add.s64 	%rd54, %rd15, %rd55;
	// begin inline asm
	ld.global.nc.u32 %r201, [%rd54];
	// end inline asm
	min.s32 	%r697, %r201, %r697;
	add.s32 	%r691, %r691, 256;
	add.s32 	%r688, %r688, 256;
	add.s32 	%r687, %r687, 1;
	setp.ne.s32 	%p10, %r687, 0;
	@%p10 bra 	$L__BB1_66;
$L__BB1_67:
	setp.lt.u32 	%p11, %r100, 768;
	@%p11 bra 	$L__BB1_70;
	add.s32 	%r695, %r691, 512;
	add.s32 	%r694, %r691, %r686;
$L__BB1_69:
	mul.wide.u32 	%rd60, %r694, 4;
	add.s64 	%rd56, %rd15, %rd60;
	// begin inline asm
	ld.global.nc.u32 %r202, [%rd56];
	// end inline asm
	min.s32 	%r206, %r202, %r697;
	add.s32 	%r207, %r694, 256;
	mul.wide.u32 	%rd61, %r207, 4;
	add.s64 	%rd57, %rd15, %rd61;
	// begin inline asm
	ld.global.nc.u32 %r203, [%rd57];
	// end inline asm
	min.s32 	%r208, %r203, %r206;
	add.s32 	%r209, %r694, 512;
	mul.wide.u32 	%rd62, %r209, 4;
	add.s64 	%rd58, %rd15, %rd62;
	// begin inline asm
	ld.global.nc.u32 %r204, [%rd58];
	// end inline asm
	min.s32 	%r210, %r204, %r208;
	add.s32 	%r211, %r694, 768;
	mul.wide.u32 	%rd63, %r211, 4;
	add.s64 	%rd59, %rd15, %rd63;
	// begin inline asm
	ld.global.nc.u32 %r205, [%rd59];
	// end inline asm
	min.s32 	%r697, %r205, %r210;
	add.s32 	%r120, %r695, 1024;
	add.s32 	%r212, %r695, 512;
	add.s32 	%r694, %r694, 1024;
	setp.lt.s32 	%p12, %r212, %r99;
	mov.u32 	%r695, %r120;
	@%p12 bra 	$L__BB1_69;
$L__BB1_70:
	// begin inline asm
	mov.u32 %r213, %laneid;
	// end inline asm
	mov.b32 	%r216, 1;
	mov.b32 	%r237, 31;
	mov.b32 	%r238, -1;
	// begin inline asm
	shfl.sync.down.b32 %r214, %r697, %r216, %r237, %r238;
	// end inline asm
	setp.gt.s32 	%p13, %r213, 30;
	min.s32 	%r239, %r214, %r697;
	selp.b32 	%r220, %r697, %r239, %p13;
	mov.b32 	%r221, 2;
	// begin inline asm
	shfl.sync.down.b32 %r219, %r220, %r221, %r237, %r238;
	// end inline asm
	setp.gt.s32 	%p14, %r213, 29;
	min.s32 	%r240, %r219, %r220;
	selp.b32 	%r225, %r220, %r240, %p14;
	mov.b32 	%r226, 4;
	// begin inline asm
	shfl.sync.down.b32 %r224, %r225, %r226, %r237, %r238;
	// end inline asm
	setp.gt.s32 	%p15, %r213, 27;
	min.s32 	%r241, %r224, %r225;
	selp.b32 	%r230, %r225, %r241, %p15;
	mov.b32 	%r231, 8;
	// begin inline asm
	shfl.sync.down.b32 %r229, %r230, %r231, %r237, %r238;
	// end inline asm
	setp.gt.s32 	%p16, %r213, 23;
	min.s32 	%r242, %r229, %r230;
	selp.b32 	%r235, %r230, %r242, %p16;
	mov.b32 	%r236, 16;
	// begin inline asm
	shfl.sync.down.b32 %r234, %r235, %r236, %r237, %r238;
	// end inline asm
	setp.gt.s32 	%p17, %r213, 15;
	min.s32 	%r123, %r234, %r235;
	selp.b32 	%r698, %r235, %r123, %p17;
	setp.ne.s32 	%p18, %r213, 0;
	@%p18 bra 	$L__BB1_72;
	shr.u32 	%r243, %r90, 3;
	and.b32  	%r244, %r243, 124;
	mov.u32 	%r245, _ZZN3cub18CUB_300001_SM_10006detail6reduce28DeviceReduceSingleTileKernelINS2_10policy_hubIij9CustomMinE10Policy1000EPiS8_jS5_iiN4cuda3std3__410__identityEEEvT0_T1_T2_T3_T4_T6_E12temp_storage;
	add.s32 	%r246, %r245, %r244;
	st.shared.u32 	[%r246+8], %r123;
$L__BB1_72:
	bar.sync 	0;
	setp.ne.s32 	%p19, %r90, 0;
	@%p19 bra 	$L__BB1_74;
	ld.shared.u32 	%r247, [_ZZN3cub18CUB_300001_SM_10006detail6reduce28DeviceReduceSingleTileKernelINS2_10policy_hubIij9CustomMinE10Policy1000EPiS8_jS5_iiN4cuda3std3__410__identityEEEvT0_T1_T2_T3_T4_T6_E12temp_storage+12];
	min.s32 	%r248, %r247, %r698;
	ld.shared.u32 	%r249, [_ZZN3cub18CUB_300001_SM_10006detail6reduce28DeviceReduceSingleTileKernelINS2_10policy_hubIij9CustomMinE10Policy1000EPiS8_jS5_iiN4cuda3std3__410__identityEEEvT0_T1_T2_T3_T4_T6_E12temp_storage+16];
	min.s32 	%r250, %r249, %r248;
	ld.shared.u32 	%r251, [_ZZN3cub18CUB_300001_SM_10006detail6reduce28DeviceReduceSingleTileKernelINS2_10policy_hubIij9CustomMinE10Policy1000EPiS8_jS5_iiN4cuda3std3__410__identityEEEvT0_T1_T2_T3_T4_T6_E12temp_storage+20];
	min.s32 	%r252, %r251, %r250;
	ld.shared.u32 	%r253, [_ZZN3cub18CUB_300001_SM_10006detail6reduce28DeviceReduceSingleTileKernelINS2_10policy_hubIij9CustomMinE10Policy1000EPiS8_jS5_iiN4cuda3std3__410__identityEEEvT0_T1_T2_T3_T4_T6_E12temp_storage+24];
	min.s32 	%r254, %r253, %r252;
	ld.shared.u32 	%r255, [_ZZN3cub18CUB_300001_SM_10006detail6reduce28DeviceReduceSingleTileKernelINS2_10policy_hubIij9CustomMinE10Policy1000EPiS8_jS5_iiN4cuda3std3__410__identityEEEvT0_T1_T2_T3_T4_T6_E12temp_storage+28];
	min.s32 	%r256, %r255, %r254;
	ld.shared.u32 	%r257, [_ZZN3cub18CUB_300001_SM_10006detail6reduce28DeviceReduceSingleTileKernelINS2_10policy_hubIij9CustomMinE10Policy1000EPiS8_jS5_iiN4cuda3std3__410__identityEEEvT0_T1_T2_T3_T4_T6_E12temp_storage+32];
	min.s32 	%r258, %r257, %r256;
	ld.shared.u32 	%r259, [_ZZN3cub18CUB_300001_SM_10006detail6reduce28DeviceReduceSingleTileKernelINS2_10policy_hubIij9CustomMinE10Policy1000EPiS8_jS5_iiN4cuda3std3__410__identityEEEvT0_T1_T2_T3_T4_T6_E12temp_storage+36];
	min.s32 	%r698, %r259, %r258;
$L__BB1_74:
	mov.u32 	%r643, %tid.x;
	setp.ne.s32 	%p95, %r643, 0;
	@%p95 bra 	$L__BB1_76;
	min.s32 	%r644, %r698, %r128;
	st.global.u32 	[%rd1], %r644;
$L__BB1_76:
	ret;

}
	// .globl	_ZN3cub18CUB_300001_SM_10006detail6reduce18DeviceReduceKernelINS2_10policy_hubIij9CustomMinE10Policy1000EPijS5_iN4cuda3std3__410__identityEEEvT0_PT3_T1_NS0_13GridEvenShareISG_EET2_T4_
.visible .entry _ZN3cub18CUB_300001_SM_10006detail6reduce18DeviceReduceKernelINS2_10policy_hubIij9CustomMinE10Policy1000EPijS5_iN4cuda3std3__410__identityEEEvT0_PT3_T1_NS0_13GridEvenShareISG_EET2_T4_(
	.param .u64 .ptr .align 1 _ZN3cub18CUB_300001_SM_10006detail6reduce18DeviceReduceKernelINS2_10policy_hubIij9CustomMinE10Policy1000EPijS5_iN4cuda3std3__410__identityEEEvT0_PT3_T1_NS0_13GridEvenShareISG_EET2_T4__param_0,
	.param .u64 .ptr .align 1 _ZN3cub18CUB_300001_SM_10006detail6reduce18DeviceReduceKernelINS2_10policy_hubIij9CustomMinE10Policy1000EPijS5_iN4cuda3std3__410__identityEEEvT0_PT3_T1_NS0_13GridEvenShareISG_EET2_T4__param_1,
	.param .u32 _ZN3cub18CUB_300001_SM_10006detail6reduce18DeviceReduceKernelINS2_10policy_hubIij9CustomMinE10Policy1000EPijS5_iN4cuda3std3__410__identityEEEvT0_PT3_T1_NS0_13GridEvenShareISG_EET2_T4__param_2,
	.param .align 4 .b8 _ZN3cub18CUB_300001_SM_10006detail6reduce18DeviceReduceKernelINS2_10policy_hubIij9CustomMinE10Policy1000EPijS5_iN4cuda3std3__410__identityEEEvT0_PT3_T1_NS0_13GridEvenShareISG_EET2_T4__param_3[40],
	.param .align 1 .b8 _ZN3cub18CUB_300001_SM_10006detail6reduce18DeviceReduceKernelINS2_10policy_hubIij9CustomMinE10Policy1000EPijS5_iN4cuda3std3__410__identityEEEvT0_PT3_T1_NS0_13GridEvenShareISG_EET2_T4__param_4[1],
	.param .align 1 .b8 _ZN3cub18CUB_300001_SM_10006detail6reduce18DeviceReduceKernelINS2_10policy_hubIij9CustomMinE10Policy1000EPijS5_iN4cuda3std3__410__identityEEEvT0_PT3_T1_NS0_13GridEvenShareISG_EET2_T4__param_5[1]
)
.maxntid 256
{
	.reg .pred 	%p<95>;
	.reg .b32 	%r<752>;
	.reg .b64 	%rd<112>;
	// demoted variable
	.shared .align 4 .b8 _ZZN3cub18CUB_300001_SM_10006detail6reduce18DeviceReduceKernelINS2_10policy_hubIij9CustomMinE10Policy1000EPijS5_iN4cuda3std3__410__identityEEEvT0_PT3_T1_NS0_13GridEvenShareISG_EET2_T4_E12temp_storage[44];
	ld.param.u32 	%r1, [_ZN3cub18CUB_300001_SM_10006detail6reduce18DeviceReduceKernelINS2_10policy_hubIij9CustomMinE10Policy1000EPijS5_iN4cuda3std3__410__identityEEEvT0_PT3_T1_NS0_13GridEvenShareISG_EET2_T4__param_3+20];
	ld.param.u64 	%rd1, [_ZN3cub18CUB_300001_SM_10006detail6reduce18DeviceReduceKernelINS2_10policy_hubIij9CustomMinE10Policy1000EPijS5_iN4cuda3std3__410__identityEEEvT0_PT3_T1_NS0_13GridEvenShareISG_EET2_T4__param_0];
	ld.param.u32 	%r2, [_ZN3cub18CUB_300001_SM_10006detail6reduce18DeviceReduceKernelINS2_10policy_hubIij9CustomMinE10Policy1000EPijS5_iN4cuda3std3__410__identityEEEvT0_PT3_T1_NS0_13GridEvenShareISG_EET2_T4__param_3+24];
	mov.u32 	%r3, %ctaid.x;
	shl.b32 	%r4, %r2, 12;
	shl.b32 	%r5, %r3, 12;
	and.b64  	%rd3, %rd1, 15;
	setp.ne.s64 	%p1, %rd3, 0;
	@%p1 bra 	$L__BB2_36;
	sub.s32 	%r6, %r1, %r5;
	setp.gt.u32 	%p48, %r6, 4095;
	@%p48 bra 	$L__BB2_20;
	mov.u32 	%r7, %tid.x;
	setp.ge.u32 	%p65, %r7, %r6;
	mov.b32 	%r705, 0;
	mov.u32 	%r699, %r7;
	@%p65 bra 	$L__BB2_4;
	add.s32 	%r562, %r5, %r7;
	mul.wide.u32 	%rd97, %r562, 4;
	add.s64 	%rd96, %rd1, %rd97;
	// begin inline asm
	ld.global.nc.u32 %r705, [%rd96];
	// end inline asm
	add.s32 	%r699, %r7, 256;
$L__BB2_4:
	setp.ge.u32 	%p66, %r699, %r6;
	@%p66 bra 	$L__BB2_11;
	not.b32 	%r564, %r699;
	add.s32 	%r12, %r1, %r564;
	and.b32  	%r565, %r12, 768;
	setp.eq.s32 	%p67, %r565, 768;
	@%p67 bra 	$L__BB2_8;
	add.s32 	%r696, %r699, %r5;
	shr.u32 	%r566, %r12, 8;
	add.s32 	%r567, %r566, 1;
	and.b32  	%r568, %r567, 3;
	neg.s32 	%r695, %r568;
$L__BB2_7:
	.pragma "nounroll";
	mul.wide.u32 	%rd99, %r696, 4;
	add.s64 	%rd98, %rd1, %rd99;
	// begin inline asm
	ld.global.nc.u32 %r569, [%rd98];
	// end inline asm
	min.s32 	%r705, %r569, %r705;
	add.s32 	%r699, %r699, 256;
	add.s32 	%r696, %r696, 256;
	add.s32 	%r695, %r695, 1;
	setp.ne.s32 	%p68, %r695, 0;
	@%p68 bra 	$L__BB2_7;
$L__BB2_8:
	sub.s32 	%r570, %r12, %r5;
	setp.lt.u32 	%p69, %r570, 768;
	@%p69 bra 	$L__BB2_11;
	add.s32 	%r703, %r699, 512;
	add.s32 	%r702, %r699, %r5;
$L__BB2_10:
	mul.wide.u32 	%rd104, %r702, 4;
	add.s64 	%rd100, %rd1, %rd104;
	// begin inline asm
	ld.global.nc.u32 %r571, [%rd100];
	// end inline asm
	min.s32 	%r575, %r571, %r705;
	add.s32 	%r576, %r702, 256;
	mul.wide.u32 	%rd105, %r576, 4;
	add.s64 	%rd101, %rd1, %rd105;
	// begin inline asm
	ld.global.nc.u32 %r572, [%rd101];
	// end inline asm
	min.s32 	%r577, %r572, %r575;
	add.s32 	%r578, %r702, 512;
	mul.wide.u32 	%rd106, %r578, 4;
	add.s64 	%rd102, %rd1, %rd106;
	// begin inline asm
	ld.global.nc.u32 %r573, [%rd102];
	// end inline asm
	min.s32 	%r579, %r573, %r577;
	add.s32 	%r580, %r702, 768;
	mul.wide.u32 	%rd107, %r580, 4;
	add.s64 	%rd103, %rd1, %rd107;
	// begin inline asm
	ld.global.nc.u32 %r574, [%rd103];
	// end inline asm
	min.s32 	%r705, %r574, %r579;
	add.s32 	%r32, %r703, 1024;
	add.s32 	%r581, %r703, 512;
	add.s32 	%r702, %r702, 1024;
	setp.lt.s32 	%p70, %r581, %r6;
	mov.u32 	%r703, %r32;
	@%p70 bra 	$L__BB2_10;
$L__BB2_11:
	setp.lt.u32 	%p71, %r6, 256;
	@%p71 bra 	$L__BB2_16;
	// begin inline asm
	mov.u32 %r645, %laneid;
	// end inline asm
	mov.b32 	%r648, 1;
	mov.b32 	%r669, 31;
	mov.b32 	%r670, -1;
	// begin inline asm
	shfl.sync.down.b32 %r646, %r705, %r648, %r669, %r670;
	// end inline asm
	setp.gt.s32 	%p87, %r645, 30;
	min.s32 	%r671, %r646, %r705;
	selp.b32 	%r652, %r705, %r671, %p87;
	mov.b32 	%r653, 2;
	// begin inline asm
	shfl.sync.down.b32 %r651, %r652, %r653, %r669, %r670;
	// end inline asm
	setp.gt.s32 	%p88, %r645, 29;
	min.s32 	%r672, %r651, %r652;
	selp.b32 	%r657, %r652, %r672, %p88;
	mov.b32 	%r658, 4;
	// begin inline asm
	shfl.sync.down.b32 %r656, %r657, %r658, %r669, %r670;
	// end inline asm
	setp.gt.s32 	%p89, %r645, 27;
	min.s32 	%r673, %r656, %r657;
	selp.b32 	%r662, %r657, %r673, %p89;
	mov.b32 	%r663, 8;
	// begin inline asm
	shfl.sync.down.b32 %r661, %r662, %r663, %r669, %r670;
	// end inline asm
	setp.gt.s32 	%p90, %r645, 23;
	min.s32 	%r674, %r661, %r662;
	selp.b32 	%r667, %r662, %r674, %p90;
	mov.b32 	%r668, 16;
	// begin inline asm
	shfl.sync.down.b32 %r666, %r667, %r668, %r669, %r670;
	// end inline asm
	setp.gt.s32 	%p91, %r645, 15;
	min.s32 	%r35, %r666, %r667;
	selp.b32 	%r751, %r667, %r35, %p91;
	setp.ne.s32 	%p92, %r645, 0;
	@%p92 bra 	$L__BB2_14;
	shr.u32 	%r675, %r7, 3;
	and.b32  	%r676, %r675, 124;
	mov.u32 	%r677, _ZZN3cub18CUB_300001_SM_10006detail6reduce18DeviceReduceKernelINS2_10policy_hubIij9CustomMinE10Policy1000EPijS5_iN4cuda3std3__410__identityEEEvT0_PT3_T1_NS0_13GridEvenShareISG_EET2_T4_E12temp_storage;
	add.s32 	%r678, %r677, %r676;
	st.shared.u32 	[%r678+8], %r35;
$L__BB2_14:
	bar.sync 	0;
	setp.ne.s32 	%p93, %r7, 0;
	@%p93 bra 	$L__BB2_71;
	ld.shared.u32 	%r679, [_ZZN3cub18CUB_300001_SM_10006detail6reduce18DeviceReduceKernelINS2_10policy_hubIij9CustomMinE10Policy1000EPijS5_iN4cuda3std3__410__identityEEEvT0_PT3_T1_NS0_13GridEvenShareISG_EET2_T4_E12temp_storage+12];
	min.s32 	%r680, %r679, %r751;
	ld.shared.u32 	%r681, [_ZZN3cub18CUB_300001_SM_10006detail6reduce18DeviceReduceKernelINS2_10policy_hubIij9CustomMinE10Policy1000EPijS5_iN4cuda3std3__410__identityEEEvT0_PT3_T1_NS0_13GridEvenShareISG_EET2_T4_E12temp_storage+16];
	min.s32 	%r682, %r681, %r680;
	ld.shared.u32 	%r683, [_ZZN3cub18CUB_300001_SM_10006detail6reduce18DeviceReduceKernelINS2_10policy_hubIij9CustomMinE10Policy1000EPijS5_iN4cuda3std3__410__identityEEEvT0_PT3_T1_NS0_13GridEvenShareISG_EET2_T4_E12temp_storage+20];
	min.s32 	%r684, %r683, %r682;
	ld.shared.u32 	%r685, [_ZZN3cub18CUB_300001_SM_10006detail6reduce18DeviceReduceKernelINS2_10policy_hubIij9CustomMinE10Policy1000EPijS5_iN4cuda3std3__410__identityEEEvT0_PT3_T1_NS0_13GridEvenShareISG_EET2_T4_E12temp_storage+24];
	min.s32 	%r686, %r685, %r684;
	ld.shared.u32 	%r687, [_ZZN3cub18CUB_300001_SM_10006detail6reduce18DeviceReduceKernelINS2_10policy_hubIij9CustomMinE10Policy1000EPijS5_iN4cuda3std3__410__identityEEEvT0_PT3_T1_NS0_13GridEvenShareISG_EET2_T4_E12temp_storage+28];
	min.s32 	%r688, %r687, %r686;
	ld.shared.u32 	%r689, [_ZZN3cub18CUB_300001_SM_10006detail6reduce18DeviceReduceKernelINS2_10policy_hubIij9CustomMinE10Policy1000EPijS5_iN4cuda3std3__410__identityEEEvT0_PT3_T1_NS0_13GridEvenShareISG_EET2_T4_E12temp_storage+32];
	min.s32 	%r690, %r689, %r688;
	ld.shared.u32 	%r691, [_ZZN3cub18CUB_300001_SM_10006detail6reduce18DeviceReduceKernelINS2_10policy_hubIij9CustomMinE10Policy1000EPijS5_iN4cuda3std3__410__identityEEEvT0_PT3_T1_NS0_13GridEvenShareISG_EET2_T4_E12temp_storage+36];
	min.s32 	%r751, %r691, %r690;
	bra.uni 	$L__BB2_71;
$L__BB2_16:
	// begin inline asm
	mov.u32 %r582, %laneid;
	// end inline asm
	and.b32  	%r608, %r7, 992;
	add.s32 	%r609, %r608, 32;
	setp.gt.u32 	%p72, %r609, %r6;
	not.b32 	%r610, %r608;
	add.s32 	%r611, %r6, %r610;
	selp.b32 	%r606, %r611, 31, %p72;
	mov.b32 	%r585, 1;
	mov.b32 	%r607, -1;
	// begin inline asm
	shfl.sync.down.b32 %r583, %r705, %r585, %r606, %r607;
	// end inline asm
	setp.lt.s32 	%p73, %r582, %r606;
	min.s32 	%r612, %r583, %r705;
	selp.b32 	%r589, %r612, %r705, %p73;
	mov.b32 	%r590, 2;
	// begin inline asm
	shfl.sync.down.b32 %r588, %r589, %r590, %r606, %r607;
	// end inline asm
	add.s32 	%r613, %r582, 2;
	setp.gt.s32 	%p74, %r613, %r606;
	min.s32 	%r614, %r588, %r589;
	selp.b32 	%r594, %r589, %r614, %p74;
	mov.b32 	%r595, 4;
	// begin inline asm
	shfl.sync.down.b32 %r593, %r594, %r595, %r606, %r607;
	// end inline asm
	add.s32 	%r615, %r582, 4;
	setp.gt.s32 	%p75, %r615, %r606;
	min.s32 	%r616, %r593, %r594;
	selp.b32 	%r599, %r594, %r616, %p75;
	mov.b32 	%r600, 8;
	// begin inline asm
	shfl.sync.down.b32 %r598, %r599, %r600, %r606, %r607;
	// end inline asm
	add.s32 	%r617, %r582, 8;
	setp.gt.s32 	%p76, %r617, %r606;
	min.s32 	%r618, %r598, %r599;
	selp.b32 	%r604, %r599, %r618, %p76;
	mov.b32 	%r605, 16;
	// begin inline asm
	shfl.sync.down.b32 %r603, %r604, %r605, %r606, %r607;
	// end inline asm
	add.s32 	%r619, %r582, 16;
	setp.gt.s32 	%p77, %r619, %r606;
	min.s32 	%r620, %r603, %r604;
	selp.b32 	%r751, %r604, %r620, %p77;
	setp.ne.s32 	%p78, %r582, 0;
	@%p78 bra 	$L__BB2_18;
	shr.u32 	%r621, %r7, 3;
	and.b32  	%r622, %r621, 124;
	mov.u32 	%r623, _ZZN3cub18CUB_300001_SM_10006detail6reduce18DeviceReduceKernelINS2_10policy_hubIij9CustomMinE10Policy1000EPijS5_iN4cuda3std3__410__identityEEEvT0_PT3_T1_NS0_13GridEvenShareISG_EET2_T4_E12temp_storage;
	add.s32 	%r624, %r623, %r622;
	st.shared.u32 	[%r624+8], %r751;
$L__BB2_18:
	bar.sync 	0;
	setp.ne.s32 	%p79, %r7, 0;
	@%p79 bra 	$L__BB2_71;
	setp.gt.u32 	%p80, %r6, 32;
	ld.shared.u32 	%r625, [_ZZN3cub18CUB_300001_SM_10006detail6reduce18DeviceReduceKernelINS2_10policy_hubIij9CustomMinE10Policy1000EPijS5_iN4cuda3std3__410__identityEEEvT0_PT3_T1_NS0_13GridEvenShareISG_EET2_T4_E12temp_storage+12];
	min.s32 	%r626, %r625, %r751;
	selp.b32 	%r627, %r626, %r751, %p80;
	setp.gt.u32 	%p81, %r6, 64;
	ld.shared.u32 	%r628, [_ZZN3cub18CUB_300001_SM_10006detail6reduce18DeviceReduceKernelINS2_10policy_hubIij9CustomMinE10Policy1000EPijS5_iN4cuda3std3__410__identityEEEvT0_PT3_T1_NS0_13GridEvenShareISG_EET2_T4_E12temp_storage+16];
	min.s32 	%r629, %r628, %r627;
	selp.b32 	%r630, %r629, %r627, %p81;
	setp.gt.u32 	%p82, %r6, 96;
	ld.shared.u32 	%r631, [_ZZN3cub18CUB_300001_SM_10006detail6reduce18DeviceReduceKernelINS2_10policy_hubIij9CustomMinE10Policy1000EPijS5_iN4cuda3std3__410__identityEEEvT0_PT3_T1_NS0_13GridEvenShareISG_EET2_T4_E12temp_storage+20];
	min.s32 	%r632, %r631, %r630;
	selp.b32 	%r633, %r632, %r630, %p82;
	setp.gt.u32 	%p83, %r6, 128;
	ld.shared.u32 	%r634, [_ZZN3cub18CUB_300001_SM_10006detail6reduce18DeviceReduceKernelINS2_10policy_hubIij9CustomMinE10Policy1000EPijS5_iN4cuda3std3__410__identityEEEvT0_PT3_T1_NS0_13GridEvenShareISG_EET2_T4_E12temp_storage+24];
	min.s32 	%r635, %r634, %r633;
	selp.b32 	%r636, %r635, %r633, %p83;
	setp.gt.u32 	%p84, %r6, 160;
	ld.shared.u32 	%r637, [_ZZN3cub18CUB_300001_SM_10006detail6reduce18DeviceReduceKernelINS2_10policy_hubIij9CustomMinE10Policy1000EPijS5_iN4cuda3std3__410__identityEEEvT0_PT3_T1_NS0_13GridEvenShareISG_EET2_T4_E12temp_storage+28];
	min.s32 	%r638, %r637, %r636;
	selp.b32 	%r639, %r638, %r636, %p84;
	setp.gt.u32 	%p85, %r6, 192;
	ld.shared.u32 	%r640, [_ZZN3cub18CUB_300001_SM_10006detail6reduce18DeviceReduceKernelINS2_10policy_hubIij9CustomMinE10Policy1000EPijS5_iN4cuda3std3__410__identityEEEvT0_PT3_T1_NS0_13GridEvenShareISG_EET2_T4_E12temp_storage+32];
	min.s32 	%r641, %r640, %r639;
	selp.b32 	%r642, %r641, %r639, %p85;
	setp.gt.u32 	%p86, %r6, 224;
	ld.shared.u32 	%r643, [_ZZN3cub18CUB_300001_SM_10006detail6reduce18DeviceReduceKernelINS2_10policy_hubIij9CustomMinE10Policy1000EPijS5_iN4cuda3std3__410__identityEEEvT0_PT3_T1_NS0_13GridEvenShareISG_EET2_T4_E12temp_storage+36];
	min.s32 	%r644, %r643, %r642;
	selp.b32 	%r751, %r644, %r642, %p86;
	bra.uni 	$L__BB2_71;
$L__BB2_20:
	mov.u32 	%r40, %tid.x;
	shl.b32 	%r41, %r40, 2;
	add.s32 	%r426, %r5, %r41;
	mul.wide.u32 	%rd72, %r426, 4;
	add.s64 	%rd62, %rd1, %rd72;
	// begin inline asm
	ld.global.nc.v2.u64 {%rd60, %rd61}, [%rd62];
	// end inline asm
	mov.b64 	{%r427, %r428}, %rd61;
	mov.b64 	{%r429, %r430}, %rd60;
	add.s64 	%rd65, %rd62, 4096;
	// begin inline asm
	ld.global.nc.v2.u64 {%rd63, %rd64}, [%rd65];
	// end inline asm
	mov.b64 	{%r431, %r432}, %rd64;
	mov.b64 	{%r433, %r434}, %rd63;
	add.s64 	%rd68, %rd62, 8192;
	// begin inline asm
	ld.global.nc.v2.u64 {%rd66, %rd67}, [%rd68];
	// end inline asm
	mov.b64 	{%r435, %r436}, %rd67;
	mov.b64 	{%r437, %r438}, %rd66;
	add.s64 	%rd71, %rd62, 12288;
	// begin inline asm
	ld.global.nc.v2.u64 {%rd69, %rd70}, [%rd71];
	// end inline asm
	mov.b64 	{%r439, %r440}, %rd70;
	mov.b64 	{%r441, %r442}, %rd69;
	min.s32 	%r443, %r430, %r429;
	min.s32 	%r444, %r427, %r443;
	min.s32 	%r445, %r428, %r444;
	min.s32 	%r446, %r433, %r445;
	min.s32 	%r447, %r434, %r446;
	min.s32 	%r448, %r431, %r447;
	min.s32 	%r449, %r432, %r448;
	min.s32 	%r450, %r437, %r449;
	min.s32 	%r451, %r438, %r450;
	min.s32 	%r452, %r435, %r451;
	min.s32 	%r453, %r436, %r452;
	min.s32 	%r454, %r441, %r453;
	min.s32 	%r455, %r442, %r454;
	min.s32 	%r456, %r439, %r455;
	min.s32 	%r721, %r440, %r456;
	setp.lt.u32 	%p49, %r6, %r4;
	@%p49 bra 	$L__BB2_32;
	add.s32 	%r43, %r4, %r5;
	add.s32 	%r707, %r43, 256;
	add.s32 	%r706, %r43, %r40;
	mov.b32 	%r708, 0;
$L__BB2_22:
	add.s32 	%r5, %r5, %r4;
	add.s32 	%r458, %r1, -4096;
	setp.gt.u32 	%p50, %r5, %r458;
	@%p50 bra 	$L__BB2_24;
	add.s32 	%r459, %r5, %r41;
	mul.wide.u32 	%rd85, %r459, 4;
	add.s64 	%rd75, %rd1, %rd85;
	// begin inline asm
	ld.global.nc.v2.u64 {%rd73, %rd74}, [%rd75];
	// end inline asm
	mov.b64 	{%r460, %r461}, %rd74;
	mov.b64 	{%r462, %r463}, %rd73;
	add.s64 	%rd78, %rd75, 4096;
	// begin inline asm
	ld.global.nc.v2.u64 {%rd76, %rd77}, [%rd78];
	// end inline asm
	mov.b64 	{%r464, %r465}, %rd77;
	mov.b64 	{%r466, %r467}, %rd76;
	add.s64 	%rd81, %rd75, 8192;
	// begin inline asm
	ld.global.nc.v2.u64 {%rd79, %rd80}, [%rd81];
	// end inline asm
	mov.b64 	{%r468, %r469}, %rd80;
	mov.b64 	{%r470, %r471}, %rd79;
	add.s64 	%rd84, %rd75, 12288;
	// begin inline asm
	ld.global.nc.v2.u64 {%rd82, %rd83}, [%rd84];
	// end inline asm
	mov.b64 	{%r472, %r473}, %rd83;
	mov.b64 	{%r474, %r475}, %rd82;
	min.s32 	%r476, %r462, %r721;
	min.s32 	%r477, %r463, %r476;
	min.s32 	%r478, %r460, %r477;
	min.s32 	%r479, %r461, %r478;
	min.s32 	%r480, %r466, %r479;
	min.s32 	%r481, %r467, %r480;
	min.s32 	%r482, %r464, %r481;
	min.s32 	%r483, %r465, %r482;
	min.s32 	%r484, %r470, %r483;
	min.s32 	%r485, %r471, %r484;
	min.s32 	%r486, %r468, %r485;
	min.s32 	%r487, %r469, %r486;
	min.s32 	%r488, %r474, %r487;
	min.s32 	%r489, %r475, %r488;
	min.s32 	%r490, %r472, %r489;
	min.s32 	%r721, %r473, %r490;
	sub.s32 	%r491, %r1, %r5;
	setp.lt.u32 	%p51, %r491, %r4;
	add.s32 	%r708, %r708, 1;
	add.s32 	%r707, %r707, %r4;
	add.s32 	%r706, %r706, %r4;
	@%p51 bra 	$L__BB2_32;
	bra.uni 	$L__BB2_22;
$L__BB2_24:
	setp.le.u32 	%p52, %r1, %r5;
	@%p52 bra 	$L__BB2_32;
	sub.s32 	%r56, %r1, %r5;
	setp.ge.s32 	%p53, %r40, %r56;
	@%p53 bra 	$L__BB2_32;
	not.b32 	%r493, %r40;
	add.s32 	%r494, %r1, %r493;
	sub.s32 	%r495, %r494, %r43;
	mul.lo.s32 	%r496, %r2, %r708;
	shl.b32 	%r497, %r496, 12;
	sub.s32 	%r57, %r495, %r497;
	shr.u32 	%r498, %r494, 8;
	add.s32 	%r58, %r498, 1;
	and.b32  	%r499, %r494, 768;
	setp.eq.s32 	%p54, %r499, 768;
	mov.u32 	%r715, %r40;
	@%p54 bra 	$L__BB2_29;
	and.b32  	%r500, %r58, 3;
	neg.s32 	%r711, %r500;
	mov.u32 	%r715, %r40;
$L__BB2_28:
	.pragma "nounroll";
	mul.wide.u32 	%rd87, %r706, 4;
	add.s64 	%rd86, %rd1, %rd87;
	// begin inline asm
	ld.global.nc.u32 %r501, [%rd86];
	// end inline asm
	min.s32 	%r721, %r501, %r721;
	add.s32 	%r715, %r715, 256;
	add.s32 	%r706, %r706, 256;
	add.s32 	%r711, %r711, 1;
	setp.ne.s32 	%p55, %r711, 0;
	@%p55 bra 	$L__BB2_28;
$L__BB2_29:
	setp.lt.u32 	%p56, %r57, 768;
	@%p56 bra 	$L__BB2_32;
	add.s32 	%r719, %r715, 512;
	add.s32 	%r718, %r715, %r707;
$L__BB2_31:
	add.s32 	%r506, %r718, -256;
	mul.wide.u32 	%rd92, %r506, 4;
	add.s64 	%rd88, %rd1, %rd92;
	// begin inline asm
	ld.global.nc.u32 %r502, [%rd88];
	// end inline asm
	min.s32 	%r507, %r502, %r721;
	mul.wide.u32 	%rd93, %r718, 4;
	add.s64 	%rd89, %rd1, %rd93;
	// begin inline asm
	ld.global.nc.u32 %r503, [%rd89];
	// end inline asm
	min.s32 	%r508, %r503, %r507;
	add.s32 	%r509, %r718, 256;
	mul.wide.u32 	%rd94, %r509, 4;
	add.s64 	%rd90, %rd1, %rd94;
	// begin inline asm
	ld.global.nc.u32 %r504, [%rd90];
	// end inline asm
	min.s32 	%r510, %r504, %r508;
	add.s32 	%r511, %r718, 512;
	mul.wide.u32 	%rd95, %r511, 4;
	add.s64 	%rd91, %rd1, %rd95;
	// begin inline asm
	ld.global.nc.u32 %r505, [%rd91];
	// end inline asm
	min.s32 	%r721, %r505, %r510;
	add.s32 	%r77, %r719, 1024;
	add.s32 	%r512, %r719, 512;
	add.s32 	%r718, %r718, 1024;
	setp.lt.s32 	%p57, %r512, %r56;
	mov.u32 	%r719, %r77;
	@%p57 bra 	$L__BB2_31;
$L__BB2_32:
	// begin inline asm
	mov.u32 %r513, %laneid;
	// end inline asm
	mov.b32 	%r516, 1;
	mov.b32 	%r537, 31;
	mov.b32 	%r538, -1;
	// begin inline asm
	shfl.sync.down.b32 %r514, %r721, %r516, %r537, %r538;
	// end inline asm
	setp.gt.s32 	%p58, %r513, 30;
	min.s32 	%r539, %r514, %r721;
	selp.b32 	%r520, %r721, %r539, %p58;
	mov.b32 	%r521, 2;
	// begin inline asm
	shfl.sync.down.b32 %r519, %r520, %r521, %r537, %r538;
	// end inline asm
	setp.gt.s32 	%p59, %r513, 29;
	min.s32 	%r540, %r519, %r520;
	selp.b32 	%r525, %r520, %r540, %p59;
	mov.b32 	%r526, 4;
	// begin inline asm
	shfl.sync.down.b32 %r524, %r525, %r526, %r537, %r538;
	// end inline asm
	setp.gt.s32 	%p60, %r513, 27;
	min.s32 	%r541, %r524, %r525;
	selp.b32 	%r530, %r525, %r541, %p60;
	mov.b32 	%r531, 8;
	// begin inline asm
	shfl.sync.down.b32 %r529, %r530, %r531, %r537, %r538;
	// end inline asm
	setp.gt.s32 	%p61, %r513, 23;
	min.s32 	%r542, %r529, %r530;
	selp.b32 	%r535, %r530, %r542, %p61;
	mov.b32 	%r536, 16;
	// begin inline asm
	shfl.sync.down.b32 %r534, %r535, %r536, %r537, %r538;
	// end inline asm
	setp.gt.s32 	%p62, %r513, 15;
	min.s32 	%r80, %r534, %r535;
	selp.b32 	%r751, %r535, %r80, %p62;
	setp.ne.s32 	%p63, %r513, 0;
	@%p63 bra 	$L__BB2_34;
	shr.u32 	%r543, %r40, 3;
	and.b32  	%r544, %r543, 124;
	mov.u32 	%r545, _ZZN3cub18CUB_300001_SM_10006detail6reduce18DeviceReduceKernelINS2_10policy_hubIij9CustomMinE10Policy1000EPijS5_iN4cuda3std3__410__identityEEEvT0_PT3_T1_NS0_13GridEvenShareISG_EET2_T4_E12temp_storage;
	add.s32 	%r546, %r545, %r544;
	st.shared.u32 	[%r546+8], %r80;
$L__BB2_34:
	bar.sync 	0;
	setp.ne.s32 	%p64, %r40, 0;
	@%p64 bra 	$L__BB2_71;
	ld.shared.u32 	%r547, [_ZZN3cub18CUB_300001_SM_10006detail6reduce18DeviceReduceKernelINS2_10policy_hubIij9CustomMinE10Policy1000EPijS5_iN4cuda3std3__410__identityEEEvT0_PT3_T1_NS0_13GridEvenShareISG_EET2_T4_E12temp_storage+12];
	min.s32 	%r548, %r547, %r751;
	ld.shared.u32 	%r549, [_ZZN3cub18CUB_300001_SM_10006detail6reduce18DeviceReduceKernelINS2_10policy_hubIij9CustomMinE10Policy1000EPijS5_iN4cuda3std3__410__identityEEEvT0_PT3_T1_NS0_13GridEvenShareISG_EET2_T4_E12temp_storage+16];
	min.s32 	%r550, %r549, %r548;
	ld.shared.u32 	%r551, [_ZZN3cub18CUB_300001_SM_10006detail6reduce18DeviceReduceKernelINS2_10policy_hubIij9CustomMinE10Policy1000EPijS5_iN4cuda3std3__410__identityEEEvT0_PT3_T1_NS0_13GridEvenShareISG_EET2_T4_E12temp_storage+20];
	min.s32 	%r552, %r551, %r550;
	ld.shared.u32 	%r553, [_ZZN3cub18CUB_300001_SM_10006detail6reduce18DeviceReduceKernelINS2_10policy_hubIij9CustomMinE10Policy1000EPijS5_iN4cuda3std3__410__identityEEEvT0_PT3_T1_NS0_13GridEvenShareISG_EET2_T4_E12temp_storage+24];
	min.s32 	%r554, %r553, %r552;
	ld.shared.u32 	%r555, [_ZZN3cub18CUB_300001_SM_10006detail6reduce18DeviceReduceKernelINS2_10policy_hubIij9CustomMinE10Policy1000EPijS5_iN4cuda3std3__410__identityEEEvT0_PT3_T1_NS0_13GridEvenShareISG_EET2_T4_E12temp_storage+28];
	min.s32 	%r556, %r555, %r554;
	ld.shared.u32 	%r557, [_ZZN3cub18CUB_300001_SM_10006detail6reduce18DeviceReduceKernelINS2_10policy_hubIij9CustomMinE10Policy1000EPijS5_iN4cuda3std3__410__identityEEEvT0_PT3_T1_NS0_13GridEvenShareISG_EET2_T4_E12temp_storage+32];
	min.s32 	%r558, %r557, %r556;
	ld.shared.u32 	%r559, [_ZZN3cub18CUB_300001_SM_10006detail6reduce18DeviceReduceKernelINS2_10policy_hubIij9CustomMinE10Policy1000EPijS5_iN4cuda3std3__410__identityEEEvT0_PT3_T1_NS0_13GridEvenShareISG_EET2_T4_E12temp_storage+36];
	min.s32 	%r751, %r559, %r558;
	bra.uni 	$L__BB2_71;
$L__BB2_36:
	sub.s32 	%r83, %r1, %r5;
	setp.gt.u32 	%p2, %r83, 4095;
	@%p2 bra 	$L__BB2_55;
	mov.u32 	%r84, %tid.x;
	setp.ge.u32 	%p19, %r84, %r83;
	mov.b32 	%r734, 0;
	mov.u32 	%r728, %r84;
	@%p19 bra 	$L__BB2_39;
	add.s32 	%r296, %r5, %r84;
	mul.wide.u32 	%rd49, %r296, 4;
	add.s64 	%rd48, %rd1, %rd49;
	// begin inline asm
	ld.global.nc.u32 %r734, [%rd48];
	// end inline asm
	add.s32 	%r728, %r84, 256;
$L__BB2_39:
	setp.ge.u32 	%p20, %r728, %r83;
	@%p20 bra 	$L__BB2_46;
	not.b32 	%r298, %r728;
	add.s32 	%r89, %r1, %r298;
	and.b32  	%r299, %r89, 768;
	setp.eq.s32 	%p21, %r299, 768;
	@%p21 bra 	$L__BB2_43;
	add.s32 	%r725, %r728, %r5;
	shr.u32 	%r300, %r89, 8;
	add.s32 	%r301, %r300, 1;
	and.b32  	%r302, %r301, 3;
	neg.s32 	%r724, %r302;
$L__BB2_42:
	.pragma "nounroll";
	mul.wide.u32 	%rd51, %r725, 4;
	add.s64 	%rd50, %rd1, %rd51;
	// begin inline asm
	ld.global.nc.u32 %r303, [%rd50];
	// end inline asm
	min.s32 	%r734, %r303, %r734;
	add.s32 	%r728, %r728, 256;
	add.s32 	%r725, %r725, 256;
	add.s32 	%r724, %r724, 1;
	setp.ne.s32 	%p22, %r724, 0;
	@%p22 bra 	$L__BB2_42;
$L__BB2_43:
	sub.s32 	%r304, %r89, %r5;
	setp.lt.u32 	%p23, %r304, 768;
	@%p23 bra 	$L__BB2_46;
	add.s32 	%r732, %r728, 512;
	add.s32 	%r731, %r728, %r5;
$L__BB2_45:
	mul.wide.u32 	%rd56, %r731, 4;
	add.s64 	%rd52, %rd1, %rd56;
	// begin inline asm
	ld.global.nc.u32 %r305, [%rd52];
	// end inline asm
	min.s32 	%r309, %r305, %r734;
	add.s32 	%r310, %r731, 256;
	mul.wide.u32 	%rd57, %r310, 4;
	add.s64 	%rd53, %rd1, %rd57;
	// begin inline asm
	ld.global.nc.u32 %r306, [%rd53];
	// end inline asm
	min.s32 	%r311, %r306, %r309;
	add.s32 	%r312, %r731, 512;
	mul.wide.u32 	%rd58, %r312, 4;
	add.s64 	%rd54, %rd1, %rd58;
	// begin inline asm
	ld.global.nc.u32 %r307, [%rd54];
	// end inline asm
	min.s32 	%r313, %r307, %r311;
	add.s32 	%r314, %r731, 768;
	mul.wide.u32 	%rd59, %r314, 4;
	add.s64 	%rd55, %rd1, %rd59;
	// begin inline asm
	ld.global.nc.u32 %r308, [%rd55];
	// end inline asm
	min.s32 	%r734, %r308, %r313;
	add.s32 	%r109, %r732, 1024;
	add.s32 	%r315, %r732, 512;
	add.s32 	%r731, %r731, 1024;
	setp.lt.s32 	%p24, %r315, %r83;
	mov.u32 	%r732, %r109;
	@%p24 bra 	$L__BB2_45;
$L__BB2_46:
	setp.lt.u32 	%p25, %r83, 256;
	@%p25 bra 	$L__BB2_51;
	// begin inline asm
	mov.u32 %r379, %laneid;
	// end inline asm
	mov.b32 	%r382, 1;
	mov.b32 	%r403, 31;
	mov.b32 	%r404, -1;
	// begin inline asm
	shfl.sync.down.b32 %r380, %r734, %r382, %r403, %r404;
	// end inline asm
	setp.gt.s32 	%p41, %r379, 30;
	min.s32 	%r405, %r380, %r734;
	selp.b32 	%r386, %r734, %r405, %p41;
	mov.b32 	%r387, 2;
	// begin inline asm
	shfl.sync.down.b32 %r385, %r386, %r387, %r403, %r404;
	// end inline asm
	setp.gt.s32 	%p42, %r379, 29;
	min.s32 	%r406, %r385, %r386;
	selp.b32 	%r391, %r386, %r406, %p42;
	mov.b32 	%r392, 4;
	// begin inline asm
	shfl.sync.down.b32 %r390, %r391, %r392, %r403, %r404;
	// end inline asm
	setp.gt.s32 	%p43, %r379, 27;
	min.s32 	%r407, %r390, %r391;
	selp.b32 	%r396, %r391, %r407, %p43;
	mov.b32 	%r397, 8;
	// begin inline asm
	shfl.sync.down.b32 %r395, %r396, %r397, %r403, %r404;
	// end inline asm
	setp.gt.s32 	%p44, %r379, 23;
	min.s32 	%r408, %r395, %r396;
	selp.b32 	%r401, %r396, %r408, %p44;
	mov.b32 	%r402, 16;
	// begin inline asm
	shfl.sync.down.b32 %r400, %r401, %r402, %r403, %r404;
	// end inline asm
	setp.gt.s32 	%p45, %r379, 15;
	min.s32 	%r112, %r400, %r401;
	selp.b32 	%r751, %r401, %r112, %p45;
	setp.ne.s32 	%p46, %r379, 0;
	@%p46 bra 	$L__BB2_49;
	shr.u32 	%r409, %r84, 3;
	and.b32  	%r410, %r409, 124;
	mov.u32 	%r411, _ZZN3cub18CUB_300001_SM_10006detail6reduce18DeviceReduceKernelINS2_10policy_hubIij9CustomMinE10Policy1000EPijS5_iN4cuda3std3__410__identityEEEvT0_PT3_T1_NS0_13GridEvenShareISG_EET2_T4_E12temp_storage;
	add.s32 	%r412, %r411, %r410;
	st.shared.u32 	[%r412+8], %r112;
$L__BB2_49:
	bar.sync 	0;
	setp.ne.s32 	%p47, %r84, 0;
	@%p47 bra 	$L__BB2_71;
	ld.shared.u32 	%r413, [_ZZN3cub18CUB_300001_SM_10006detail6reduce18DeviceReduceKernelINS2_10policy_hubIij9CustomMinE10Policy1000EPijS5_iN4cuda3std3__410__identityEEEvT0_PT3_T1_NS0_13GridEvenShareISG_EET2_T4_E12temp_storage+12];
	min.s32 	%r414, %r413, %r751;
	ld.shared.u32 	%r415, [_ZZN3cub18CUB_300001_SM_10006detail6reduce18DeviceReduceKernelINS2_10policy_hubIij9CustomMinE10Policy1000EPijS5_iN4cuda3std3__410__identityEEEvT0_PT3_T1_NS0_13GridEvenShareISG_EET2_T4_E12temp_storage+16];
	min.s32 	%r416, %r415, %r414;
	ld.shared.u32 	%r417, [_ZZN3cub18CUB_300001_SM_10006detail6reduce18DeviceReduceKernelINS2_10policy_hubIij9CustomMinE10Policy1000EPijS5_iN4cuda3std3__410__identityEEEvT0_PT3_T1_NS0_13GridEvenShareISG_EET2_T4_E12temp_storage+20];
	min.s32 	%r418, %r417, %r416;
	ld.shared.u32 	%r419, [_ZZN3cub18CUB_300001_SM_10006detail6reduce18DeviceReduceKernelINS2_10policy_hubIij9CustomMinE10Policy1000EPijS5_iN4cuda3std3__410__identityEEEvT0_PT3_T1_NS0_13GridEvenShareISG_EET2_T4_E12temp_storage+24];
	min.s32 	%r420, %r419, %r418;
	ld.shared.u32 	%r421, [_ZZN3cub18CUB_300001_SM_10006detail6reduce18DeviceReduceKernelINS2_10policy_hubIij9CustomMinE10Policy1000EPijS5_iN4cuda3std3__410__identityEEEvT0_PT3_T1_NS0_13GridEvenShareISG_EET2_T4_E12temp_storage+28];
	min.s32 	%r422, %r421, %r420;
	ld.shared.u32 	%r423, [_ZZN3cub18CUB_300001_SM_10006detail6reduce18DeviceReduceKernelINS2_10policy_hubIij9CustomMinE10Policy1000EPijS5_iN4cuda3std3__410__identityEEEvT0_PT3_T1_NS0_13GridEvenShareISG_EET2_T4_E12temp_storage+32];
	min.s32 	%r424, %r423, %r422;
	ld.shared.u32 	%r425, [_ZZN3cub18CUB_300001_SM_10006detail6reduce18DeviceReduceKernelINS2_10policy_hubIij9CustomMinE10Policy1000EPijS5_iN4cuda3std3__410__identityEEEvT0_PT3_T1_NS0_13GridEvenShareISG_EET2_T4_E12temp_storage+36];
	min.s32 	%r751, %r425, %r424;
	bra.uni 	$L__BB2_71;
$L__BB2_51:
	// begin inline asm
	mov.u32 %r316, %laneid;
	// end inline asm
	and.b32  	%r342, %r84, 992;
	add.s32 	%r343, %r342, 32;
	setp.gt.u32 	%p26, %r343, %r83;
	not.b32 	%r344, %r342;
	add.s32 	%r345, %r83, %r344;
	selp.b32 	%r340, %r345, 31, %p26;
	mov.b32 	%r319, 1;
	mov.b32 	%r341, -1;
	// begin inline asm
	shfl.sync.down.b32 %r317, %r734, %r319, %r340, %r341;
	// end inline asm
	setp.lt.s32 	%p27, %r316, %r340;
	min.s32 	%r346, %r317, %r734;
	selp.b32 	%r323, %r346, %r734, %p27;
	mov.b32 	%r324, 2;
	// begin inline asm
	shfl.sync.down.b32 %r322, %r323, %r324, %r340, %r341;
	// end inline asm
	add.s32 	%r347, %r316, 2;
	setp.gt.s32 	%p28, %r347, %r340;
	min.s32 	%r348, %r322, %r323;
	selp.b32 	%r328, %r323, %r348, %p28;
	mov.b32 	%r329, 4;
	// begin inline asm
	shfl.sync.down.b32 %r327, %r328, %r329, %r340, %r341;
	// end inline asm
	add.s32 	%r349, %r316, 4;
	setp.gt.s32 	%p29, %r349, %r340;
	min.s32 	%r350, %r327, %r328;
	selp.b32 	%r333, %r328, %r350, %p29;
	mov.b32 	%r334, 8;
	// begin inline asm
	shfl.sync.down.b32 %r332, %r333, %r334, %r340, %r341;
	// end inline asm
	add.s32 	%r351, %r316, 8;
	setp.gt.s32 	%p30, %r351, %r340;
	min.s32 	%r352, %r332, %r333;
	selp.b32 	%r338, %r333, %r352, %p30;
	mov.b32 	%r339, 16;
	// begin inline asm
	shfl.sync.down.b32 %r337, %r338, %r339, %r340, %r341;
	// end inline asm
	add.s32 	%r353, %r316, 16;
	setp.gt.s32 	%p31, %r353, %r340;
	min.s32 	%r354, %r337, %r338;
	selp.b32 	%r751, %r338, %r354, %p31;
	setp.ne.s32 	%p32, %r316, 0;
	@%p32 bra 	$L__BB2_53;
	shr.u32 	%r355, %r84, 3;
	and.b32  	%r356, %r355, 124;
	mov.u32 	%r357, _ZZN3cub18CUB_300001_SM_10006detail6reduce18DeviceReduceKernelINS2_10policy_hubIij9CustomMinE10Policy1000EPijS5_iN4cuda3std3__410__identityEEEvT0_PT3_T1_NS0_13GridEvenShareISG_EET2_T4_E12temp_storage;
	add.s32 	%r358, %r357, %r356;
	st.shared.u32 	[%r358+8], %r751;
$L__BB2_53:
	bar.sync 	0;
	setp.ne.s32 	%p33, %r84, 0;
	@%p33 bra 	$L__BB2_71;
	setp.gt.u32 	%p34, %r83, 32;
	ld.shared.u32 	%r359, [_ZZN3cub18CUB_300001_SM_10006detail6reduce18DeviceReduceKernelINS2_10policy_hubIij9CustomMinE10Policy1000EPijS5_iN4cuda3std3__410__identityEEEvT0_PT3_T1_NS0_13GridEvenShareISG_EET2_T4_E12temp_storage+12];
	min.s32 	%r360, %r359, %r751;
	selp.b32 	%r361, %r360, %r751, %p34;
	setp.gt.u32 	%p35, %r83, 64;
	ld.shared.u32 	%r362, [_ZZN3cub18CUB_300001_SM_10006detail6reduce18DeviceReduceKernelINS2_10policy_hubIij9CustomMinE10Policy1000EPijS5_iN4cuda3std3__410__identityEEEvT0_PT3_T1_NS0_13GridEvenShareISG_EET2_T4_E12temp_storage+16];
	min.s32 	%r363, %r362, %r361;
	selp.b32 	%r364, %r363, %r361, %p35;
	setp.gt.u32 	%p36, %r83, 96;
	ld.shared.u32 	%r365, [_ZZN3cub18CUB_300001_SM_10006detail6reduce18DeviceReduceKernelINS2_10policy_hubIij9CustomMinE10Policy1000EPijS5_iN4cuda3std3__410__identityEEEvT0_PT3_T1_NS0_13GridEvenShareISG_EET2_T4_E12temp_storage+20];
	min.s32 	%r366, %r365, %r364;
	selp.b32 	%r367, %r366, %r364, %p36;
	setp.gt.u32 	%p37, %r83, 128;
	ld.shared.u32 	%r368, [_ZZN3cub18CUB_300001_SM_10006detail6reduce18DeviceReduceKernelINS2_10policy_hubIij9CustomMinE10Policy1000EPijS5_iN4cuda3std3__410__identityEEEvT0_PT3_T1_NS0_13GridEvenShareISG_EET2_T4_E12temp_storage+24];
	min.s32 	%r369, %r368, %r367;
	selp.b32 	%r370, %r369, %r367, %p37;
	setp.gt.u32 	%p38, %r83, 160;
	ld.shared.u32 	%r371, [_ZZN3cub18CUB_300001_SM_10006detail6reduce18DeviceReduceKernelINS2_10policy_hubIij9CustomMinE10Policy1000EPijS5_iN4cuda3std3__410__identityEEEvT0_PT3_T1_NS0_13GridEvenShareISG_EET2_T4_E12temp_storage+28];
	min.s32 	%r372, %r371, %r370;
	selp.b32 	%r373, %r372, %r370, %p38;
	setp.gt.u32 	%p39, %r83, 192;
	ld.shared.u32 	%r374, [_ZZN3cub18CUB_300001_SM_10006detail6reduce18DeviceReduceKernelINS2_10policy_hubIij9CustomMinE10Policy1000EPijS5_iN4cuda3std3__410__identityEEEvT0_PT3_T1_NS0_13GridEvenShareISG_EET2_T4_E12temp_storage+32];
	min.s32 	%r375, %r374, %r373;
	selp.b32 	%r376, %r375, %r373, %p39;
	setp.gt.u32 	%p40, %r83, 224;
	ld.shared.u32 	%r377, [_ZZN3cub18CUB_300001_SM_10006detail6reduce18DeviceReduceKernelINS2_10policy_hubIij9CustomMinE10Policy1000EPijS5_iN4cuda3std3__410__identityEEEvT0_PT3_T1_NS0_13GridEvenShareISG_EET2_T4_E12temp_storage+36];
	min.s32 	%r378, %r377, %r376;
	selp.b32 	%r751, %r378, %r376, %p40;
	bra.uni 	$L__BB2_71;
$L__BB2_55:
	mov.u32 	%r117, %tid.x;
	add.s32 	%r176, %r117, %r5;
	mul.wide.u32 	%rd20, %r176, 4;
	add.s64 	%rd4, %rd1, %rd20;
	// begin inline asm
	ld.global.nc.u32 %r160, [%rd4];
	// end inline asm
	add.s64 	%rd5, %rd4, 1024;
	// begin inline asm
	ld.global.nc.u32 %r161, [%rd5];
	// end inline asm
	add.s64 	%rd6, %rd4, 2048;
	// begin inline asm
	ld.global.nc.u32 %r162, [%rd6];
	// end inline asm
	add.s64 	%rd7, %rd4, 3072;
	// begin inline asm
	ld.global.nc.u32 %r163, [%rd7];
	// end inline asm
	add.s64 	%rd8, %rd4, 4096;
	// begin inline asm
	ld.global.nc.u32 %r164, [%rd8];
	// end inline asm
	add.s64 	%rd9, %rd4, 5120;
	// begin inline asm
	ld.global.nc.u32 %r165, [%rd9];
	// end inline asm
	add.s64 	%rd10, %rd4, 6144;
	// begin inline asm
	ld.global.nc.u32 %r166, [%rd10];
	// end inline asm
	add.s64 	%rd11, %rd4, 7168;
	// begin inline asm
	ld.global.nc.u32 %r167, [%rd11];
	// end inline asm
	add.s64 	%rd12, %rd4, 8192;
	// begin inline asm
	ld.global.nc.u32 %r168, [%rd12];
	// end inline asm
	add.s64 	%rd13, %rd4, 9216;
	// begin inline asm
	ld.global.nc.u32 %r169, [%rd13];
	// end inline asm
	add.s64 	%rd14, %rd4, 10240;
	// begin inline asm
	ld.global.nc.u32 %r170, [%rd14];
	// end inline asm
	add.s64 	%rd15, %rd4, 11264;
	// begin inline asm
	ld.global.nc.u32 %r171, [%rd15];
	// end inline asm
	add.s64 	%rd16, %rd4, 12288;
	// begin inline asm
	ld.global.nc.u32 %r172, [%rd16];
	// end inline asm
	add.s64 	%rd17, %rd4, 13312;
	// begin inline asm
	ld.global.nc.u32 %r173, [%rd17];
	// end inline asm
	add.s64 	%rd18, %rd4, 14336;
	// begin inline asm
	ld.global.nc.u32 %r174, [%rd18];
	// end inline asm
	add.s64 	%rd19, %rd4, 15360;
	// begin inline asm
	ld.global.nc.u32 %r175, [%rd19];
	// end inline asm
	min.s32 	%r177, %r161, %r160;
	min.s32 	%r178, %r162, %r177;
	min.s32 	%r179, %r163, %r178;
	min.s32 	%r180, %r164, %r179;
	min.s32 	%r181, %r165, %r180;
	min.s32 	%r182, %r166, %r181;
	min.s32 	%r183, %r167, %r182;
	min.s32 	%r184, %r168, %r183;
	min.s32 	%r185, %r169, %r184;
	min.s32 	%r186, %r170, %r185;
	min.s32 	%r187, %r171, %r186;
	min.s32 	%r188, %r172, %r187;
	min.s32 	%r189, %r173, %r188;
	min.s32 	%r190, %r174, %r189;
	min.s32 	%r750, %r175, %r190;
	setp.lt.u32 	%p3, %r83, %r4;
	@%p3 bra 	$L__BB2_67;
	add.s32 	%r119, %r4, %r5;
	add.s32 	%r736, %r119, 256;
	add.s32 	%r735, %r119, %r117;
	mov.b32 	%r737, 0;
$L__BB2_57:
	add.s32 	%r5, %r5, %r4;
	add.s32 	%r192, %r1, -4096;
	setp.gt.u32 	%p4, %r5, %r192;
	@%p4 bra 	$L__BB2_59;
	add.s32 	%r209, %r117, %r5;
	mul.wide.u32 	%rd37, %r209, 4;
	add.s64 	%rd21, %rd1, %rd37;
	// begin inline asm
	ld.global.nc.u32 %r193, [%rd21];
	// end inline asm
	add.s64 	%rd22, %rd21, 1024;
	// begin inline asm
	ld.global.nc.u32 %r194, [%rd22];
	// end inline asm
	add.s64 	%rd23, %rd21, 2048;
	// begin inline asm
	ld.global.nc.u32 %r195, [%rd23];
	// end inline asm
	add.s64 	%rd24, %rd21, 3072;
	// begin inline asm
	ld.global.nc.u32 %r196, [%rd24];
	// end inline asm
	add.s64 	%rd25, %rd21, 4096;
	// begin inline asm
	ld.global.nc.u32 %r197, [%rd25];
	// end inline asm
	add.s64 	%rd26, %rd21, 5120;
	// begin inline asm
	ld.global.nc.u32 %r198, [%rd26];
	// end inline asm
	add.s64 	%rd27, %rd21, 6144;
	// begin inline asm
	ld.global.nc.u32 %r199, [%rd27];
	// end inline asm
	add.s64 	%rd28, %rd21, 7168;
	// begin inline asm
	ld.global.nc.u32 %r200, [%rd28];
	// end inline asm
	add.s64 	%rd29, %rd21, 8192;
	// begin inline asm
	ld.global.nc.u32 %r201, [%rd29];
	// end inline asm
	add.s64 	%rd30, %rd21, 9216;
	// begin inline asm
	ld.global.nc.u32 %r202, [%rd30];
	// end inline asm
	add.s64 	%rd31, %rd21, 10240;
	// begin inline asm
	ld.global.nc.u32 %r203, [%rd31];
	// end inline asm
	add.s64 	%rd32, %rd21, 11264;
	// begin inline asm
	ld.global.nc.u32 %r204, [%rd32];
	// end inline asm
	add.s64 	%rd33, %rd21, 12288;
	// begin inline asm
	ld.global.nc.u32 %r205, [%rd33];
	// end inline asm
	add.s64 	%rd34, %rd21, 13312;
	// begin inline asm
	ld.global.nc.u32 %r206, [%rd34];
	// end inline asm
	add.s64 	%rd35, %rd21, 14336;
	// begin inline asm
	ld.global.nc.u32 %r207, [%rd35];
	// end inline asm
	add.s64 	%rd36, %rd21, 15360;
	// begin inline asm
	ld.global.nc.u32 %r208, [%rd36];
	// end inline asm
	min.s32 	%r210, %r193, %r750;
	min.s32 	%r211, %r194, %r210;
	min.s32 	%r212, %r195, %r211;
	min.s32 	%r213, %r196, %r212;
	min.s32 	%r214, %r197, %r213;
	min.s32 	%r215, %r198, %r214;
	min.s32 	%r216, %r199, %r215;
	min.s32 	%r217, %r200, %r216;
	min.s32 	%r218, %r201, %r217;
	min.s32 	%r219, %r202, %r218;
	min.s32 	%r220, %r203, %r219;
	min.s32 	%r221, %r204, %r220;
	min.s32 	%r222, %r205, %r221;
	min.s32 	%r223, %r206, %r222;
	min.s32 	%r224, %r207, %r223;
	min.s32 	%r750, %r208, %r224;
	sub.s32 	%r225, %r1, %r5;
	setp.lt.u32 	%p5, %r225, %r4;
	add.s32 	%r737, %r737, 1;
	add.s32 	%r736, %r736, %r4;
	add.s32 	%r735, %r735, %r4;
	@%p5 bra 	$L__BB2_67;
	bra.uni 	$L__BB2_57;
$L__BB2_59:
	setp.le.u32 	%p6, %r1, %r5;
	@%p6 bra 	$L__BB2_67;
	sub.s32 	%r132, %r1, %r5;
	setp.ge.s32 	%p7, %r117, %r132;
	@%p7 bra 	$L__BB2_67;
	not.b32 	%r227, %r117;
	add.s32 	%r228, %r1, %r227;
	sub.s32 	%r229, %r228, %r119;
	mul.lo.s32 	%r230, %r2, %r737;
	shl.b32 	%r231, %r230, 12;
	sub.s32 	%r133, %r229, %r231;
	shr.u32 	%r232, %r228, 8;
	add.s32 	%r134, %r232, 1;
	and.b32  	%r233, %r228, 768;
	setp.eq.s32 	%p8, %r233, 768;
	mov.u32 	%r744, %r117;
	@%p8 bra 	$L__BB2_64;
	and.b32  	%r234, %r134, 3;
	neg.s32 	%r740, %r234;
	mov.u32 	%r744, %r117;
$L__BB2_63:
	.pragma "nounroll";
	mul.wide.u32 	%rd39, %r735, 4;
	add.s64 	%rd38, %rd1, %rd39;
	// begin inline asm
	ld.global.nc.u32 %r235, [%rd38];
	// end inline asm
	min.s32 	%r750, %r235, %r750;
	add.s32 	%r744, %r744, 256;
	add.s32 	%r735, %r735, 256;
	add.s32 	%r740, %r740, 1;
	setp.ne.s32 	%p9, %r740, 0;
	@%p9 bra 	$L__BB2_63;
$L__BB2_64:
	setp.lt.u32 	%p10, %r133, 768;
	@%p10 bra 	$L__BB2_67;
	add.s32 	%r748, %r744, 512;
	add.s32 	%r747, %r744, %r736;
$L__BB2_66:
	add.s32 	%r240, %r747, -256;
	mul.wide.u32 	%rd44, %r240, 4;
	add.s64 	%rd40, %rd1, %rd44;
	// begin inline asm
	ld.global.nc.u32 %r236, [%rd40];
	// end inline asm
	min.s32 	%r241, %r236, %r750;
	mul.wide.u32 	%rd45, %r747, 4;
	add.s64 	%rd41, %rd1, %rd45;
	// begin inline asm
	ld.global.nc.u32 %r237, [%rd41];
	// end inline asm
	min.s32 	%r242, %r237, %r241;
	add.s32 	%r243, %r747, 256;
	mul.wide.u32 	%rd46, %r243, 4;
	add.s64 	%rd42, %rd1, %rd46;
	// begin inline asm
	ld.global.nc.u32 %r238, [%rd42];
	// end inline asm
	min.s32 	%r244, %r238, %r242;
	add.s32 	%r245, %r747, 512;
	mul.wide.u32 	%rd47, %r245, 4;
	add.s64 	%rd43, %rd1, %rd47;
	// begin inline asm
	ld.global.nc.u32 %r239, [%rd43];
	// end inline asm
	min.s32 	%r750, %r239, %r244;
	add.s32 	%r153, %r748, 1024;
	add.s32 	%r246, %r748, 512;
	add.s32 	%r747, %r747, 1024;
	setp.lt.s32 	%p11, %r246, %r132;
	mov.u32 	%r748, %r153;
	@%p11 bra 	$L__BB2_66;
$L__BB2_67:
	// begin inline asm
	mov.u32 %r247, %laneid;
	// end inline asm
	mov.b32 	%r250, 1;
	mov.b32 	%r271, 31;
	mov.b32 	%r272, -1;
	// begin inline asm
	shfl.sync.down.b32 %r248, %r750, %r250, %r271, %r272;
	// end inline asm
	setp.gt.s32 	%p12, %r247, 30;
	min.s32 	%r273, %r248, %r750;
	selp.b32 	%r254, %r750, %r273, %p12;
	mov.b32 	%r255, 2;
	// begin inline asm
	shfl.sync.down.b32 %r253, %r254, %r255, %r271, %r272;
	// end inline asm
	setp.gt.s32 	%p13, %r247, 29;
	min.s32 	%r274, %r253, %r254;
	selp.b32 	%r259, %r254, %r274, %p13;
	mov.b32 	%r260, 4;
	// begin inline asm
	shfl.sync.down.b32 %r258, %r259, %r260, %r271, %r272;
	// end inline asm
	setp.gt.s32 	%p14, %r247, 27;
	min.s32 	%r275, %r258, %r259;
	selp.b32 	%r264, %r259, %r275, %p14;
	mov.b32 	%r265, 8;
	// begin inline asm
	shfl.sync.down.b32 %r263, %r264, %r265, %r271, %r272;
	// end inline asm
	setp.gt.s32 	%p15, %r247, 23;
	min.s32 	%r276, %r263, %r264;
	selp.b32 	%r269, %r264, %r276, %p15;
	mov.b32 	%r270, 16;
	// begin inline asm
	shfl.sync.down.b32 %r268, %r269, %r270, %r271, %r272;
	// end inline asm
	setp.gt.s32 	%p16, %r247, 15;
	min.s32 	%r156, %r268, %r269;
	selp.b32 	%r751, %r269, %r156, %p16;
	setp.ne.s32 	%p17, %r247, 0;
	@%p17 bra 	$L__BB2_69;
	shr.u32 	%r277, %r117, 3;
	and.b32  	%r278, %r277, 124;
	mov.u32 	%r279, _ZZN3cub18CUB_300001_SM_10006detail6reduce18DeviceReduceKernelINS2_10policy_hubIij9CustomMinE10Policy1000EPijS5_iN4cuda3std3__410__identityEEEvT0_PT3_T1_NS0_13GridEvenShareISG_EET2_T4_E12temp_storage;
	add.s32 	%r280, %r279, %r278;
	st.shared.u32 	[%r280+8], %r156;
$L__BB2_69:
	bar.sync 	0;
	setp.ne.s32 	%p18, %r117, 0;
	@%p18 bra 	$L__BB2_71;
	ld.shared.u32 	%r281, [_ZZN3cub18CUB_300001_SM_10006detail6reduce18DeviceReduceKernelINS2_10policy_hubIij9CustomMinE10Policy1000EPijS5_iN4cuda3std3__410__identityEEEvT0_PT3_T1_NS0_13GridEvenShareISG_EET2_T4_E12temp_storage+12];
	min.s32 	%r282, %r281, %r751;
	ld.shared.u32 	%r283, [_ZZN3cub18CUB_300001_SM_10006detail6reduce18DeviceReduceKernelINS2_10policy_hubIij9CustomMinE10Policy1000EPijS5_iN4cuda3std3__410__identityEEEvT0_PT3_T1_NS0_13GridEvenShareISG_EET2_T4_E12temp_storage+16];
	min.s32 	%r284, %r283, %r282;
	ld.shared.u32 	%r285, [_ZZN3cub18CUB_300001_SM_10006detail6reduce18DeviceReduceKernelINS2_10policy_hubIij9CustomMinE10Policy1000EPijS5_iN4cuda3std3__410__identityEEEvT0_PT3_T1_NS0_13GridEvenShareISG_EET2_T4_E12temp_storage+20];
	min.s32 	%r286, %r285, %r284;
	ld.shared.u32 	%r287, [_ZZN3cub18CUB_300001_SM_10006detail6reduce18DeviceReduceKernelINS2_10policy_hubIij9CustomMinE10Policy1000EPijS5_iN4cuda3std3__410__identityEEEvT0_PT3_T1_NS0_13GridEvenShareISG_EET2_T4_E12temp_storage+24];
	min.s32 	%r288, %r287, %r286;
	ld.shared.u32 	%r289, [_ZZN3cub18CUB_300001_SM_10006detail6reduce18DeviceReduceKernelINS2_10policy_hubIij9CustomMinE10Policy1000EPijS5_iN4cuda3std3__410__identityEEEvT0_PT3_T1_NS0_13GridEvenShareISG_EET2_T4_E12temp_storage+28];
	min.s32 	%r290, %r289, %r288;
	ld.shared.u32 	%r291, [_ZZN3cub18CUB_300001_SM_10006detail6reduce18DeviceReduceKernelINS2_10policy_hubIij9CustomMinE10Policy1000EPijS5_iN4cuda3std3__410__identityEEEvT0_PT3_T1_NS0_13GridEvenShareISG_EET2_T4_E12temp_storage+32];
	min.s32 	%r292, %r291, %r290;
	ld.shared.u32 	%r293, [_ZZN3cub18CUB_300001_SM_10006detail6reduce18DeviceReduceKernelINS2_10policy_hubIij9CustomMinE10Policy1000EPijS5_iN4cuda3std3__410__identityEEEvT0_PT3_T1_NS0_13GridEvenShareISG_EET2_T4_E12temp_storage+36];
	min.s32 	%r751, %r293, %r292;
$L__BB2_71:
	mov.u32 	%r692, %tid.x;
	setp.ne.s32 	%p94, %r692, 0;
	@%p94 bra 	$L__BB2_73;
	ld.param.u64 	%rd111, [_ZN3cub18CUB_300001_SM_10006detail6reduce18DeviceReduceKernelINS2_10policy_hubIij9CustomMinE10Policy1000EPijS5_iN4cuda3std3__410__identityEEEvT0_PT3_T1_NS0_13GridEvenShareISG_EET2_T4__param_1];
	cvta.to.global.u64 	%rd108, %rd111;
	mul.wide.u32 	%rd109, %r3, 4;
	add.s64 	%rd110, %rd108, %rd109;
	st.global.u32 	[%rd110], %r751;
$L__BB2_73:
	ret;

}
	// .globl	_ZN3cub18CUB_300001_SM_10006detail6reduce28DeviceReduceSingleTileKernelINS2_10policy_hubIij9CustomMinE10Policy1000EPiS8_iS5_iiN4cuda3std3__410__identityEEEvT0_T1_T2_T3_T4_T6_
.visible .entry _ZN3cub18CUB_300001_SM_10006detail6reduce28DeviceReduceSingleTileKernelINS2_10policy_hubIij9CustomMinE10Policy1000EPiS8_iS5_iiN4cuda3std3__410__identityEEEvT0_T1_T2_T3_T4_T6_(
	.param .u64 .ptr .align 1 _ZN3cub18CUB_300001_SM_10006detail6reduce28DeviceReduceSingleTileKernelINS2_10policy_hubIij9CustomMinE10Policy1000EPiS8_iS5_iiN4cuda3std3__410__identityEEEvT0_T1_T2_T3_T4_T6__param_0,
	.param .u64 .ptr .align 1 _ZN3cub18CUB_300001_SM_10006detail6reduce28DeviceReduceSingleTileKernelINS2_10policy_hubIij9CustomMinE10Policy1000EPiS8_iS5_iiN4cuda3std3__410__identityEEEvT0_T1_T2_T3_T4_T6__param_1,
	.param .u32 _ZN3cub18CUB_300001_SM_10006detail6reduce28DeviceReduceSingleTileKernelINS2_10policy_hubIij9CustomMinE10Policy1000EPiS8_iS5_iiN4cuda3std3__410__identityEEEvT0_T1_T2_T3_T4_T6__param_2,
	.param .align 1 .b8 _ZN3cub18CUB_300001_SM_10006detail6reduce28DeviceReduceSingleTileKernelINS2_10policy_hubIij9CustomMinE10Policy1000EPiS8_iS5_iiN4cuda3std3__410__identityEEEvT0_T1_T2_T3_T4_T6__param_3[1],
	.param .u32 _ZN3cub18CUB_300001_SM_10006detail6reduce28DeviceReduceSingleTileKernelINS2_10policy_hubIij9CustomMinE10Policy1000EPiS8_iS5_iiN4cuda3std3__410__identityEEEvT0_T1_T2_T3_T4_T6__param_4,
	.param .align 1 .b8 _ZN3cub18CUB_300001_SM_10006detail6reduce28DeviceReduceSingleTileKernelINS2_10policy_hubIij9CustomMinE10Policy1000EPiS8_iS5_iiN4cuda3std3__410__identityEEEvT0_T1_T2_T3_T4_T6__param_5[1]
)
.maxntid 256
.minnctapersm 1
{
	.reg .pred 	%p<97>;
	.reg .b32 	%r<687>;
	.reg .b64 	%rd<125>;
	// demoted variable
	.shared .align 4 .b8 _ZZN3cub18CUB_300001_SM_10006detail6reduce28DeviceReduceSingleTileKernelINS2_10policy_hubIij9CustomMinE10Policy1000EPiS8_iS5_iiN4cuda3std3__410__identityEEEvT0_T1_T2_T3_T4_T6_E12temp_storage[44];
	ld.param.u64 	%rd16, [_ZN3cub18CUB_300001_SM_10006detail6reduce28DeviceReduceSingleTileKernelINS2_10policy_hubIij9CustomMinE10Policy1000EPiS8_iS5_iiN4cuda3std3__410__identityEEEvT0_T1_T2_T3_T4_T6__param_0];
	ld.param.u64 	%rd17, [_ZN3cub18CUB_300001_SM_10006detail6reduce28DeviceReduceSingleTileKernelINS2_10policy_hubIij9CustomMinE10Policy1000EPiS8_iS5_iiN4cuda3std3__410__identityEEEvT0_T1_T2_T3_T4_T6__param_1];
	ld.param.u32 	%r124, [_ZN3cub18CUB_300001_SM_10006detail6reduce28DeviceReduceSingleTileKernelINS2_10policy_hubIij9CustomMinE10Policy1000EPiS8_iS5_iiN4cuda3std3__410__identityEEEvT0_T1_T2_T3_T4_T6__param_2];
	ld.param.u32 	%r125, [_ZN3cub18CUB_300001_SM_10006detail6reduce28DeviceReduceSingleTileKernelINS2_10policy_hubIij9CustomMinE10Policy1000EPiS8_iS5_iiN4cuda3std3__410__identityEEEvT0_T1_T2_T3_T4_T6__param_4];
	cvta.to.global.u64 	%rd1, %rd17;
	setp.ne.s32 	%p1, %r124, 0;
	@%p1 bra 	$L__BB3_3;
	mov.u32 	%r633, %tid.x;
	setp.ne.s32 	%p96, %r633, 0;
	@%p96 bra 	$L__BB3_74;
	st.global.u32 	[%rd1], %r125;
	bra.uni 	$L__BB3_74;
$L__BB3_3:
	and.b64  	%rd18, %rd16, 15;
	setp.ne.s64 	%p2, %rd18, 0;
	@%p2 bra 	$L__BB3_38;
	setp.gt.s32 	%p49, %r124, 4095;
	@%p49 bra 	$L__BB3_22;
	mov.u32 	%r1, %tid.x;
	setp.ge.s32 	%p66, %r1, %r124;
	mov.b32 	%r644, 0;
	mov.u32 	%r639, %r1;
	@%p66 bra 	$L__BB3_7;
	mul.wide.u32 	%rd113, %r1, 4;
	add.s64 	%rd112, %rd16, %rd113;
	// begin inline asm
	ld.global.nc.u32 %r644, [%rd112];
	// end inline asm
	add.s32 	%r639, %r1, 256;
$L__BB3_7:
	setp.ge.s32 	%p67, %r639, %r124;
	@%p67 bra 	$L__BB3_13;
	not.b32 	%r508, %r639;
	add.s32 	%r6, %r124, %r508;
	and.b32  	%r509, %r6, 768;
	setp.eq.s32 	%p68, %r509, 768;
	@%p68 bra 	$L__BB3_11;
	mul.wide.u32 	%rd114, %r639, 4;
	add.s64 	%rd121, %rd16, %rd114;
	shr.u32 	%r510, %r6, 8;
	add.s32 	%r511, %r510, 1;
	and.b32  	%r512, %r511, 3;
	neg.s32 	%r636, %r512;
$L__BB3_10:
	.pragma "nounroll";
	// begin inline asm
	ld.global.nc.u32 %r513, [%rd121];
	// end inline asm
	min.s32 	%r644, %r513, %r644;
	add.s32 	%r639, %r639, 256;
	add.s64 	%rd121, %rd121, 1024;
	add.s32 	%r636, %r636, 1;
	setp.ne.s32 	%p69, %r636, 0;
	@%p69 bra 	$L__BB3_10;
$L__BB3_11:
	setp.lt.u32 	%p70, %r6, 768;
	@%p70 bra 	$L__BB3_13;
$L__BB3_12:
	mul.wide.s32 	%rd120, %r639, 4;
	add.s64 	%rd116, %rd16, %rd120;
	// begin inline asm
	ld.global.nc.u32 %r514, [%rd116];
	// end inline asm
	min.s32 	%r518, %r514, %r644;
	add.s64 	%rd117, %rd116, 1024;
	// begin inline asm
	ld.global.nc.u32 %r515, [%rd117];
	// end inline asm
	min.s32 	%r519, %r515, %r518;
	add.s64 	%rd118, %rd116, 2048;
	// begin inline asm
	ld.global.nc.u32 %r516, [%rd118];
	// end inline asm
	min.s32 	%r520, %r516, %r519;
	add.s64 	%rd119, %rd116, 3072;
	// begin inline asm
	ld.global.nc.u32 %r517, [%rd119];
	// end inline asm
	min.s32 	%r644, %r517, %r520;
	add.s32 	%r639, %r639, 1024;
	setp.lt.s32 	%p71, %r639, %r124;
	@%p71 bra 	$L__BB3_12;
$L__BB3_13:
	setp.lt.s32 	%p72, %r124, 256;
	@%p72 bra 	$L__BB3_18;
	// begin inline asm
	mov.u32 %r584, %laneid;
	// end inline asm
	mov.b32 	%r587, 1;
	mov.b32 	%r608, 31;
	mov.b32 	%r609, -1;
	// begin inline asm
	shfl.sync.down.b32 %r585, %r644, %r587, %r608, %r609;
	// end inline asm
	setp.gt.s32 	%p88, %r584, 30;
	min.s32 	%r610, %r585, %r644;
	selp.b32 	%r591, %r644, %r610, %p88;
	mov.b32 	%r592, 2;
	// begin inline asm
	shfl.sync.down.b32 %r590, %r591, %r592, %r608, %r609;
	// end inline asm
	setp.gt.s32 	%p89, %r584, 29;
	min.s32 	%r611, %r590, %r591;
	selp.b32 	%r596, %r591, %r611, %p89;
	mov.b32 	%r597, 4;
	// begin inline asm
	shfl.sync.down.b32 %r595, %r596, %r597, %r608, %r609;
	// end inline asm
	setp.gt.s32 	%p90, %r584, 27;
	min.s32 	%r612, %r595, %r596;
	selp.b32 	%r601, %r596, %r612, %p90;
	mov.b32 	%r602, 8;
	// begin inline asm
	shfl.sync.down.b32 %r600, %r601, %r602, %r608, %r609;
	// end inline asm
	setp.gt.s32 	%p91, %r584, 23;
	min.s32 	%r613, %r600, %r601;
	selp.b32 	%r606, %r601, %r613, %p91;
	mov.b32 	%r607, 16;
	// begin inline asm
	shfl.sync.down.b32 %r605, %r606, %r607, %r608, %r609;
	// end inline asm
	setp.gt.s32 	%p92, %r584, 15;
	min.s32 	%r22, %r605, %r606;
	selp.b32 	%r686, %r606, %r22, %p92;
	setp.ne.s32 	%p93, %r584, 0;
	@%p93 bra 	$L__BB3_16;
	shr.u32 	%r614, %r1, 3;
	and.b32  	%r615, %r614, 124;
	mov.u32 	%r616, _ZZN3cub18CUB_300001_SM_10006detail6reduce28DeviceReduceSingleTileKernelINS2_10policy_hubIij9CustomMinE10Policy1000EPiS8_iS5_iiN4cuda3std3__410__identityEEEvT0_T1_T2_T3_T4_T6_E12temp_storage;
	add.s32 	%r617, %r616, %r615;
	st.shared.u32 	[%r617+8], %r22;
$L__BB3_16:
	bar.sync 	0;
	setp.ne.s32 	%p94, %r1, 0;
	@%p94 bra 	$L__BB3_72;
	ld.shared.u32 	%r618, [_ZZN3cub18CUB_300001_SM_10006detail6reduce28DeviceReduceSingleTileKernelINS2_10policy_hubIij9CustomMinE10Policy1000EPiS8_iS5_iiN4cuda3std3__410__identityEEEvT0_T1_T2_T3_T4_T6_E12temp_storage+12];
	min.s32 	%r619, %r618, %r686;
	ld.shared.u32 	%r620, [_ZZN3cub18CUB_300001_SM_10006detail6reduce28DeviceReduceSingleTileKernelINS2_10policy_hubIij9CustomMinE10Policy1000EPiS8_iS5_iiN4cuda3std3__410__identityEEEvT0_T1_T2_T3_T4_T6_E12temp_storage+16];
	min.s32 	%r621, %r620, %r619;
	ld.shared.u32 	%r622, [_ZZN3cub18CUB_300001_SM_10006detail6reduce28DeviceReduceSingleTileKernelINS2_10policy_hubIij9CustomMinE10Policy1000EPiS8_iS5_iiN4cuda3std3__410__identityEEEvT0_T1_T2_T3_T4_T6_E12temp_storage+20];
	min.s32 	%r623, %r622, %r621;
	ld.shared.u32 	%r624, [_ZZN3cub18CUB_300001_SM_10006detail6reduce28DeviceReduceSingleTileKernelINS2_10policy_hubIij9CustomMinE10Policy1000EPiS8_iS5_iiN4cuda3std3__410__identityEEEvT0_T1_T2_T3_T4_T6_E12temp_storage+24];
	min.s32 	%r625, %r624, %r623;
	ld.shared.u32 	%r626, [_ZZN3cub18CUB_300001_SM_10006detail6reduce28DeviceReduceSingleTileKernelINS2_10policy_hubIij9CustomMinE10Policy1000EPiS8_iS5_iiN4cuda3std3__410__identityEEEvT0_T1_T2_T3_T4_T6_E12temp_storage+28];
	min.s32 	%r627, %r626, %r625;
	ld.shared.u32 	%r628, [_ZZN3cub18CUB_300001_SM_10006detail6reduce28DeviceReduceSingleTileKernelINS2_10policy_hubIij9CustomMinE10Policy1000EPiS8_iS5_iiN4cuda3std3__410__identityEEEvT0_T1_T2_T3_T4_T6_E12temp_storage+32];
	min.s32 	%r629, %r628, %r627;
	ld.shared.u32 	%r630, [_ZZN3cub18CUB_300001_SM_10006detail6reduce28DeviceReduceSingleTileKernelINS2_10policy_hubIij9CustomMinE10Policy1000EPiS8_iS5_iiN4cuda3std3__410__identityEEEvT0_T1_T2_T3_T4_T6_E12temp_storage+36];
	min.s32 	%r686, %r630, %r629;
	bra.uni 	$L__BB3_72;
$L__BB3_18:
	// begin inline asm
	mov.u32 %r521, %laneid;
	// end inline asm
	and.b32  	%r547, %r1, 992;
	add.s32 	%r548, %r547, 32;
	setp.gt.s32 	%p73, %r548, %r124;
	not.b32 	%r549, %r547;
	add.s32 	%r550, %r124, %r549;
	selp.b32 	%r545, %r550, 31, %p73;
	mov.b32 	%r524, 1;
	mov.b32 	%r546, -1;
	// begin inline asm
	shfl.sync.down.b32 %r522, %r644, %r524, %r545, %r546;
	// end inline asm
	setp.lt.s32 	%p74, %r521, %r545;
	min.s32 	%r551, %r522, %r644;
	selp.b32 	%r528, %r551, %r644, %p74;
	mov.b32 	%r529, 2;
	// begin inline asm
	shfl.sync.down.b32 %r527, %r528, %r529, %r545, %r546;
	// end inline asm
	add.s32 	%r552, %r521, 2;
	setp.gt.s32 	%p75, %r552, %r545;
	min.s32 	%r553, %r527, %r528;
	selp.b32 	%r533, %r528, %r553, %p75;
	mov.b32 	%r534, 4;
	// begin inline asm
	shfl.sync.down.b32 %r532, %r533, %r534, %r545, %r546;
	// end inline asm
	add.s32 	%r554, %r521, 4;
	setp.gt.s32 	%p76, %r554, %r545;
	min.s32 	%r555, %r532, %r533;
	selp.b32 	%r538, %r533, %r555, %p76;
	mov.b32 	%r539, 8;
	// begin inline asm
	shfl.sync.down.b32 %r537, %r538, %r539, %r545, %r546;
	// end inline asm
	add.s32 	%r556, %r521, 8;
	setp.gt.s32 	%p77, %r556, %r545;
	min.s32 	%r557, %r537, %r538;
	selp.b32 	%r543, %r538, %r557, %p77;
	mov.b32 	%r544, 16;
	// begin inline asm
	shfl.sync.down.b32 %r542, %r543, %r544, %r545, %r546;
	// end inline asm
	add.s32 	%r558, %r521, 16;
	setp.gt.s32 	%p78, %r558, %r545;
	min.s32 	%r559, %r542, %r543;
	selp.b32 	%r686, %r543, %r559, %p78;
	setp.ne.s32 	%p79, %r521, 0;
	@%p79 bra 	$L__BB3_20;
	shr.u32 	%r560, %r1, 3;
	and.b32  	%r561, %r560, 124;
	mov.u32 	%r562, _ZZN3cub18CUB_300001_SM_10006detail6reduce28DeviceReduceSingleTileKernelINS2_10policy_hubIij9CustomMinE10Policy1000EPiS8_iS5_iiN4cuda3std3__410__identityEEEvT0_T1_T2_T3_T4_T6_E12temp_storage;
	add.s32 	%r563, %r562, %r561;
	st.shared.u32 	[%r563+8], %r686;
$L__BB3_20:
	bar.sync 	0;
	setp.ne.s32 	%p80, %r1, 0;
	@%p80 bra 	$L__BB3_72;
	setp.gt.s32 	%p81, %r124, 32;
	ld.shared.u32 	%r564, [_ZZN3cub18CUB_300001_SM_10006detail6reduce28DeviceReduceSingleTileKernelINS2_10policy_hubIij9CustomMinE10Policy1000EPiS8_iS5_iiN4cuda3std3__410__identityEEEvT0_T1_T2_T3_T4_T6_E12temp_storage+12];
	min.s32 	%r565, %r564, %r686;
	selp.b32 	%r566, %r565, %r686, %p81;
	setp.gt.s32 	%p82, %r124, 64;
	ld.shared.u32 	%r567, [_ZZN3cub18CUB_300001_SM_10006detail6reduce28DeviceReduceSingleTileKernelINS2_10policy_hubIij9CustomMinE10Policy1000EPiS8_iS5_iiN4cuda3std3__410__identityEEEvT0_T1_T2_T3_T4_T6_E12temp_storage+16];
	min.s32 	%r568, %r567, %r566;
	selp.b32 	%r569, %r568, %r566, %p82;
	setp.gt.s32 	%p83, %r124, 96;
	ld.shared.u32 	%r570, [_ZZN3cub18CUB_300001_SM_10006detail6reduce28DeviceReduceSingleTileKernelINS2_10policy_hubIij9CustomMinE10Policy1000EPiS8_iS5_iiN4cuda3std3__410__identityEEEvT0_T1_T2_T3_T4_T6_E12temp_storage+20];
	min.s32 	%r571, %r570, %r569;
	selp.b32 	%r572, %r571, %r569, %p83;
	setp.gt.s32 	%p84, %r124, 128;
	ld.shared.u32 	%r573, [_ZZN3cub18CUB_300001_SM_10006detail6reduce28DeviceReduceSingleTileKernelINS2_10policy_hubIij9CustomMinE10Policy1000EPiS8_iS5_iiN4cuda3std3__410__identityEEEvT0_T1_T2_T3_T4_T6_E12temp_storage+24];
	min.s32 	%r574, %r573, %r572;
	selp.b32 	%r575, %r574, %r572, %p84;
	setp.gt.s32 	%p85, %r124, 160;
	ld.shared.u32 	%r576, [_ZZN3cub18CUB_300001_SM_10006detail6reduce28DeviceReduceSingleTileKernelINS2_10policy_hubIij9CustomMinE10Policy1000EPiS8_iS5_iiN4cuda3std3__410__identityEEEvT0_T1_T2_T3_T4_T6_E12temp_storage+28];
	min.s32 	%r577, %r576, %r575;
	selp.b32 	%r578, %r577, %r575, %p85;
	setp.gt.s32 	%p86, %r124, 192;
	ld.shared.u32 	%r579, [_ZZN3cub18CUB_300001_SM_10006detail6reduce28DeviceReduceSingleTileKernelINS2_10policy_hubIij9CustomMinE10Policy1000EPiS8_iS5_iiN4cuda3std3__410__identityEEEvT0_T1_T2_T3_T4_T6_E12temp_storage+32];
	min.s32 	%r580, %r579, %r578;
	selp.b32 	%r581, %r580, %r578, %p86;
	setp.gt.s32 	%p87, %r124, 224;
	ld.shared.u32 	%r582, [_ZZN3cub18CUB_300001_SM_10006detail6reduce28DeviceReduceSingleTileKernelINS2_10policy_hubIij9CustomMinE10Policy1000EPiS8_iS5_iiN4cuda3std3__410__identityEEEvT0_T1_T2_T3_T4_T6_E12temp_storage+36];
	min.s32 	%r583, %r582, %r581;
	selp.b32 	%r686, %r583, %r581, %p87;
	bra.uni 	$L__BB3_72;
$L__BB3_22:
	mov.u32 	%r27, %tid.x;
	shl.b32 	%r379, %r27, 2;
	mul.wide.u32 	%rd86, %r379, 4;
	add.s64 	%rd76, %rd16, %rd86;
	// begin inline asm
	ld.global.nc.v2.u64 {%rd74, %rd75}, [%rd76];
	// end inline asm
	mov.b64 	{%r380, %r381}, %rd75;
	mov.b64 	{%r382, %r383}, %rd74;
	add.s64 	%rd79, %rd76, 4096;
	// begin inline asm
	ld.global.nc.v2.u64 {%rd77, %rd78}, [%rd79];
	// end inline asm
	mov.b64 	{%r384, %r385}, %rd78;
	mov.b64 	{%r386, %r387}, %rd77;
	add.s64 	%rd82, %rd76, 8192;
	// begin inline asm
	ld.global.nc.v2.u64 {%rd80, %rd81}, [%rd82];
	// end inline asm
	mov.b64 	{%r388, %r389}, %rd81;
	mov.b64 	{%r390, %r391}, %rd80;
	add.s64 	%rd85, %rd76, 12288;
	// begin inline asm
	ld.global.nc.v2.u64 {%rd83, %rd84}, [%rd85];
	// end inline asm
	mov.b64 	{%r392, %r393}, %rd84;
	mov.b64 	{%r394, %r395}, %rd83;
	min.s32 	%r396, %r383, %r382;
	min.s32 	%r397, %r380, %r396;
	min.s32 	%r398, %r381, %r397;
	min.s32 	%r399, %r386, %r398;
	min.s32 	%r400, %r387, %r399;
	min.s32 	%r401, %r384, %r400;
	min.s32 	%r402, %r385, %r401;
	min.s32 	%r403, %r390, %r402;
	min.s32 	%r404, %r391, %r403;
	min.s32 	%r405, %r388, %r404;
	min.s32 	%r406, %r389, %r405;
	min.s32 	%r407, %r394, %r406;
	min.s32 	%r408, %r395, %r407;
	min.s32 	%r409, %r392, %r408;
	min.s32 	%r659, %r393, %r409;
	setp.lt.u32 	%p50, %r124, 8192;
	mov.b32 	%r648, 4096;
	@%p50 bra 	$L__BB3_26;
	add.s32 	%r29, %r124, -4096;
	mov.b32 	%r648, 4096;
$L__BB3_24:
	mul.wide.s32 	%rd99, %r648, 4;
	add.s64 	%rd89, %rd76, %rd99;
	// begin inline asm
	ld.global.nc.v2.u64 {%rd87, %rd88}, [%rd89];
	// end inline asm
	mov.b64 	{%r411, %r412}, %rd88;
	mov.b64 	{%r413, %r414}, %rd87;
	add.s64 	%rd92, %rd89, 4096;
	// begin inline asm
	ld.global.nc.v2.u64 {%rd90, %rd91}, [%rd92];
	// end inline asm
	mov.b64 	{%r415, %r416}, %rd91;
	mov.b64 	{%r417, %r418}, %rd90;
	add.s64 	%rd95, %rd89, 8192;
	// begin inline asm
	ld.global.nc.v2.u64 {%rd93, %rd94}, [%rd95];
	// end inline asm
	mov.b64 	{%r419, %r420}, %rd94;
	mov.b64 	{%r421, %r422}, %rd93;
	add.s64 	%rd98, %rd89, 12288;
	// begin inline asm
	ld.global.nc.v2.u64 {%rd96, %rd97}, [%rd98];
	// end inline asm
	mov.b64 	{%r423, %r424}, %rd97;
	mov.b64 	{%r425, %r426}, %rd96;
	min.s32 	%r427, %r413, %r659;
	min.s32 	%r428, %r414, %r427;
	min.s32 	%r429, %r411, %r428;
	min.s32 	%r430, %r412, %r429;
	min.s32 	%r431, %r417, %r430;
	min.s32 	%r432, %r418, %r431;
	min.s32 	%r433, %r415, %r432;
	min.s32 	%r434, %r416, %r433;
	min.s32 	%r435, %r421, %r434;
	min.s32 	%r436, %r422, %r435;
	min.s32 	%r437, %r419, %r436;
	min.s32 	%r438, %r420, %r437;
	min.s32 	%r439, %r425, %r438;
	min.s32 	%r440, %r426, %r439;
	min.s32 	%r441, %r423, %r440;
	min.s32 	%r659, %r424, %r441;
	sub.s32 	%r442, %r124, %r648;
	setp.lt.s32 	%p51, %r442, 4096;
	@%p51 bra 	$L__BB3_34;
	add.s32 	%r648, %r648, 4096;
	setp.le.s32 	%p52, %r648, %r29;
	@%p52 bra 	$L__BB3_24;
$L__BB3_26:
	setp.le.s32 	%p53, %r124, %r648;
	@%p53 bra 	$L__BB3_34;
	sub.s32 	%r36, %r124, %r648;
	setp.ge.s32 	%p54, %r27, %r36;
	@%p54 bra 	$L__BB3_34;
	not.b32 	%r444, %r27;
	add.s32 	%r445, %r124, %r444;
	sub.s32 	%r37, %r445, %r648;
	and.b32  	%r446, %r37, 768;
	setp.eq.s32 	%p55, %r446, 768;
	mov.u32 	%r653, %r27;
	@%p55 bra 	$L__BB3_31;
	add.s32 	%r650, %r27, %r648;
	shr.u32 	%r447, %r37, 8;
	add.s32 	%r448, %r447, 1;
	and.b32  	%r449, %r448, 3;
	neg.s32 	%r649, %r449;
	mov.u32 	%r653, %r27;
$L__BB3_30:
	.pragma "nounroll";
	mul.wide.u32 	%rd101, %r650, 4;
	add.s64 	%rd100, %rd16, %rd101;
	// begin inline asm
	ld.global.nc.u32 %r450, [%rd100];
	// end inline asm
	min.s32 	%r659, %r450, %r659;
	add.s32 	%r653, %r653, 256;
	add.s32 	%r650, %r650, 256;
	add.s32 	%r649, %r649, 1;
	setp.ne.s32 	%p56, %r649, 0;
	@%p56 bra 	$L__BB3_30;
$L__BB3_31:
	setp.lt.u32 	%p57, %r37, 768;
	@%p57 bra 	$L__BB3_34;
	cvt.u64.u32 	%rd102, %r653;
	cvt.u64.u32 	%rd103, %r648;
	add.s64 	%rd104, %rd102, %rd103;
	shl.b64 	%rd105, %rd104, 2;
	add.s64 	%rd106, %rd105, %rd16;
	add.s64 	%rd122, %rd106, 2048;
	add.s32 	%r656, %r653, %r648;
$L__BB3_33:
	mul.wide.u32 	%rd111, %r656, 4;
	add.s64 	%rd107, %rd16, %rd111;
	// begin inline asm
	ld.global.nc.u32 %r451, [%rd107];
	// end inline asm
	min.s32 	%r455, %r451, %r659;
	add.s64 	%rd108, %rd122, -1024;
	// begin inline asm
	ld.global.nc.u32 %r452, [%rd108];
	// end inline asm
	min.s32 	%r456, %r452, %r455;
	// begin inline asm
	ld.global.nc.u32 %r453, [%rd122];
	// end inline asm
	min.s32 	%r457, %r453, %r456;
	add.s64 	%rd110, %rd122, 1024;
	// begin inline asm
	ld.global.nc.u32 %r454, [%rd110];
	// end inline asm
	min.s32 	%r659, %r454, %r457;
	add.s32 	%r653, %r653, 1024;
	add.s64 	%rd122, %rd122, 4096;
	add.s32 	%r656, %r656, 1024;
	setp.lt.s32 	%p58, %r653, %r36;
	@%p58 bra 	$L__BB3_33;
$L__BB3_34:
	// begin inline asm
	mov.u32 %r458, %laneid;
	// end inline asm
	mov.b32 	%r461, 1;
	mov.b32 	%r482, 31;
	mov.b32 	%r483, -1;
	// begin inline asm
	shfl.sync.down.b32 %r459, %r659, %r461, %r482, %r483;
	// end inline asm
	setp.gt.s32 	%p59, %r458, 30;
	min.s32 	%r484, %r459, %r659;
	selp.b32 	%r465, %r659, %r484, %p59;
	mov.b32 	%r466, 2;
	// begin inline asm
	shfl.sync.down.b32 %r464, %r465, %r466, %r482, %r483;
	// end inline asm
	setp.gt.s32 	%p60, %r458, 29;
	min.s32 	%r485, %r464, %r465;
	selp.b32 	%r470, %r465, %r485, %p60;
	mov.b32 	%r471, 4;
	// begin inline asm
	shfl.sync.down.b32 %r469, %r470, %r471, %r482, %r483;
	// end inline asm
	setp.gt.s32 	%p61, %r458, 27;
	min.s32 	%r486, %r469, %r470;
	selp.b32 	%r475, %r470, %r486, %p61;
	mov.b32 	%r476, 8;
	// begin inline asm
	shfl.sync.down.b32 %r474, %r475, %r476, %r482, %r483;
	// end inline asm
	setp.gt.s32 	%p62, %r458, 23;
	min.s32 	%r487, %r474, %r475;
	selp.b32 	%r480, %r475, %r487, %p62;
	mov.b32 	%r481, 16;
	// begin inline asm
	shfl.sync.down.b32 %r479, %r480, %r481, %r482, %r483;
	// end inline asm
	setp.gt.s32 	%p63, %r458, 15;
	min.s32 	%r59, %r479, %r480;
	selp.b32 	%r686, %r480, %r59, %p63;
	setp.ne.s32 	%p64, %r458, 0;
	@%p64 bra 	$L__BB3_36;
	shr.u32 	%r488, %r27, 3;
	and.b32  	%r489, %r488, 124;
	mov.u32 	%r490, _ZZN3cub18CUB_300001_SM_10006detail6reduce28DeviceReduceSingleTileKernelINS2_10policy_hubIij9CustomMinE10Policy1000EPiS8_iS5_iiN4cuda3std3__410__identityEEEvT0_T1_T2_T3_T4_T6_E12temp_storage;
	add.s32 	%r491, %r490, %r489;
	st.shared.u32 	[%r491+8], %r59;
$L__BB3_36:
	bar.sync 	0;
	setp.ne.s32 	%p65, %r27, 0;
	@%p65 bra 	$L__BB3_72;
	ld.shared.u32 	%r492, [_ZZN3cub18CUB_300001_SM_10006detail6reduce28DeviceReduceSingleTileKernelINS2_10policy_hubIij9CustomMinE10Policy1000EPiS8_iS5_iiN4cuda3std3__410__identityEEEvT0_T1_T2_T3_T4_T6_E12temp_storage+12];
	min.s32 	%r493, %r492, %r686;
	ld.shared.u32 	%r494, [_ZZN3cub18CUB_300001_SM_10006detail6reduce28DeviceReduceSingleTileKernelINS2_10policy_hubIij9CustomMinE10Policy1000EPiS8_iS5_iiN4cuda3std3__410__identityEEEvT0_T1_T2_T3_T4_T6_E12temp_storage+16];
	min.s32 	%r495, %r494, %r493;
	ld.shared.u32 	%r496, [_ZZN3cub18CUB_300001_SM_10006detail6reduce28DeviceReduceSingleTileKernelINS2_10policy_hubIij9CustomMinE10Policy1000EPiS8_iS5_iiN4cuda3std3__410__identityEEEvT0_T1_T2_T3_T4_T6_E12temp_storage+20];
	min.s32 	%r497, %r496, %r495;
	ld.shared.u32 	%r498, [_ZZN3cub18CUB_300001_SM_10006detail6reduce28DeviceReduceSingleTileKernelINS2_10policy_hubIij9CustomMinE10Policy1000EPiS8_iS5_iiN4cuda3std3__410__identityEEEvT0_T1_T2_T3_T4_T6_E12temp_storage+24];
	min.s32 	%r499, %r498, %r497;
	ld.shared.u32 	%r500, [_ZZN3cub18CUB_300001_SM_10006detail6reduce28DeviceReduceSingleTileKernelINS2_10policy_hubIij9CustomMinE10Policy1000EPiS8_iS5_iiN4cuda3std3__410__identityEEEvT0_T1_T2_T3_T4_T6_E12temp_storage+28];
	min.s32 	%r501, %r500, %r499;
	ld.shared.u32 	%r502, [_ZZN3cub18CUB_300001_SM_10006detail6reduce28DeviceReduceSingleTileKernelINS2_10policy_hubIij9CustomMinE10Policy1000EPiS8_iS5_iiN4cuda3std3__410__identityEEEvT0_T1_T2_T3_T4_T6_E12temp_storage+32];
	min.s32 	%r503, %r502, %r501;
	ld.shared.u32 	%r504, [_ZZN3cub18CUB_300001_SM_10006detail6reduce28DeviceReduceSingleTileKernelINS2_10policy_hubIij9CustomMinE10Policy1000EPiS8_iS5_iiN4cuda3std3__410__identityEEEvT0_T1_T2_T3_T4_T6_E12temp_storage+36];
	min.s32 	%r686, %r504, %r503;
	bra.uni 	$L__BB3_72;
$L__BB3_38:
	setp.gt.s32 	%p3, %r124, 4095;
	@%p3 bra 	$L__BB3_56;
	mov.u32 	%r62, %tid.x;
	setp.ge.s32 	%p20, %r62, %r124;
	mov.b32 	%r670, 0;
	mov.u32 	%r665, %r62;
	@%p20 bra 	$L__BB3_41;
	mul.wide.u32 	%rd66, %r62, 4;
	add.s64 	%rd65, %rd16, %rd66;
	// begin inline asm
	ld.global.nc.u32 %r670, [%rd65];
	// end inline asm
	add.s32 	%r665, %r62, 256;
$L__BB3_41:
	setp.ge.s32 	%p21, %r665, %r124;
	@%p21 bra 	$L__BB3_47;
	not.b32 	%r255, %r665;
	add.s32 	%r67, %r124, %r255;
	and.b32  	%r256, %r67, 768;
	setp.eq.s32 	%p22, %r256, 768;
	@%p22 bra 	$L__BB3_45;
	mul.wide.u32 	%rd67, %r665, 4;
	add.s64 	%rd123, %rd16, %rd67;
	shr.u32 	%r257, %r67, 8;
	add.s32 	%r258, %r257, 1;
	and.b32  	%r259, %r258, 3;
	neg.s32 	%r662, %r259;
$L__BB3_44:
	.pragma "nounroll";
	// begin inline asm
	ld.global.nc.u32 %r260, [%rd123];
	// end inline asm
	min.s32 	%r670, %r260, %r670;
	add.s32 	%r665, %r665, 256;
	add.s64 	%rd123, %rd123, 1024;
	add.s32 	%r662, %r662, 1;
	setp.ne.s32 	%p23, %r662, 0;
	@%p23 bra 	$L__BB3_44;
$L__BB3_45:
	setp.lt.u32 	%p24, %r67, 768;
	@%p24 bra 	$L__BB3_47;
$L__BB3_46:
	mul.wide.s32 	%rd73, %r665, 4;
	add.s64 	%rd69, %rd16, %rd73;
	// begin inline asm
	ld.global.nc.u32 %r261, [%rd69];
	// end inline asm
	min.s32 	%r265, %r261, %r670;
	add.s64 	%rd70, %rd69, 1024;
	// begin inline asm
	ld.global.nc.u32 %r262, [%rd70];
	// end inline asm
	min.s32 	%r266, %r262, %r265;
	add.s64 	%rd71, %rd69, 2048;
	// begin inline asm
	ld.global.nc.u32 %r263, [%rd71];
	// end inline asm
	min.s32 	%r267, %r263, %r266;
	add.s64 	%rd72, %rd69, 3072;
	// begin inline asm
	ld.global.nc.u32 %r264, [%rd72];
	// end inline asm
	min.s32 	%r670, %r264, %r267;
	add.s32 	%r665, %r665, 1024;
	setp.lt.s32 	%p25, %r665, %r124;
	@%p25 bra 	$L__BB3_46;
$L__BB3_47:
	setp.lt.s32 	%p26, %r124, 256;
	@%p26 bra 	$L__BB3_52;
	// begin inline asm
	mov.u32 %r331, %laneid;
	// end inline asm
	mov.b32 	%r334, 1;
	mov.b32 	%r355, 31;
	mov.b32 	%r356, -1;
	// begin inline asm
	shfl.sync.down.b32 %r332, %r670, %r334, %r355, %r356;
	// end inline asm
	setp.gt.s32 	%p42, %r331, 30;
	min.s32 	%r357, %r332, %r670;
	selp.b32 	%r338, %r670, %r357, %p42;
	mov.b32 	%r339, 2;
	// begin inline asm
	shfl.sync.down.b32 %r337, %r338, %r339, %r355, %r356;
	// end inline asm
	setp.gt.s32 	%p43, %r331, 29;
	min.s32 	%r358, %r337, %r338;
	selp.b32 	%r343, %r338, %r358, %p43;
	mov.b32 	%r344, 4;
	// begin inline asm
	shfl.sync.down.b32 %r342, %r343, %r344, %r355, %r356;
	// end inline asm
	setp.gt.s32 	%p44, %r331, 27;
	min.s32 	%r359, %r342, %r343;
	selp.b32 	%r348, %r343, %r359, %p44;
	mov.b32 	%r349, 8;
	// begin inline asm
	shfl.sync.down.b32 %r347, %r348, %r349, %r355, %r356;
	// end inline asm
	setp.gt.s32 	%p45, %r331, 23;
	min.s32 	%r360, %r347, %r348;
	selp.b32 	%r353, %r348, %r360, %p45;
	mov.b32 	%r354, 16;
	// begin inline asm
	shfl.sync.down.b32 %r352, %r353, %r354, %r355, %r356;
	// end inline asm
	setp.gt.s32 	%p46, %r331, 15;
	min.s32 	%r83, %r352, %r353;
	selp.b32 	%r686, %r353, %r83, %p46;
	setp.ne.s32 	%p47, %r331, 0;
	@%p47 bra 	$L__BB3_50;
	shr.u32 	%r361, %r62, 3;
	and.b32  	%r362, %r361, 124;
	mov.u32 	%r363, _ZZN3cub18CUB_300001_SM_10006detail6reduce28DeviceReduceSingleTileKernelINS2_10policy_hubIij9CustomMinE10Policy1000EPiS8_iS5_iiN4cuda3std3__410__identityEEEvT0_T1_T2_T3_T4_T6_E12temp_storage;
	add.s32 	%r364, %r363, %r362;
	st.shared.u32 	[%r364+8], %r83;
$L__BB3_50:
	bar.sync 	0;
	setp.ne.s32 	%p48, %r62, 0;
	@%p48 bra 	$L__BB3_72;
	ld.shared.u32 	%r365, [_ZZN3cub18CUB_300001_SM_10006detail6reduce28DeviceReduceSingleTileKernelINS2_10policy_hubIij9CustomMinE10Policy1000EPiS8_iS5_iiN4cuda3std3__410__identityEEEvT0_T1_T2_T3_T4_T6_E12temp_storage+12];
	min.s32 	%r366, %r365, %r686;
	ld.shared.u32 	%r367, [_ZZN3cub18CUB_300001_SM_10006detail6reduce28DeviceReduceSingleTileKernelINS2_10policy_hubIij9CustomMinE10Policy1000EPiS8_iS5_iiN4cuda3std3__410__identityEEEvT0_T1_T2_T3_T4_T6_E12temp_storage+16];
	min.s32 	%r368, %r367, %r366;
	ld.shared.u32 	%r369, [_ZZN3cub18CUB_300001_SM_10006detail6reduce28DeviceReduceSingleTileKernelINS2_10policy_hubIij9CustomMinE10Policy1000EPiS8_iS5_iiN4cuda3std3__410__identityEEEvT0_T1_T2_T3_T4_T6_E12temp_storage+20];
	min.s32 	%r370, %r369, %r368;
	ld.shared.u32 	%r371, [_ZZN3cub18CUB_300001_SM_10006detail6reduce28DeviceReduceSingleTileKernelINS2_10policy_hubIij9CustomMinE10Policy1000EPiS8_iS5_iiN4cuda3std3__410__identityEEEvT0_T1_T2_T3_T4_T6_E12temp_storage+24];
	min.s32 	%r372, %r371, %r370;
	ld.shared.u32 	%r373, [_ZZN3cub18CUB_300001_SM_10006detail6reduce28DeviceReduceSingleTileKernelINS2_10policy_hubIij9CustomMinE10Policy1000EPiS8_iS5_iiN4cuda3std3__410__identityEEEvT0_T1_T2_T3_T4_T6_E12temp_storage+28];
	min.s32 	%r374, %r373, %r372;
	ld.shared.u32 	%r375, [_ZZN3cub18CUB_300001_SM_10006detail6reduce28DeviceReduceSingleTileKernelINS2_10policy_hubIij9CustomMinE10Policy1000EPiS8_iS5_iiN4cuda3std3__410__identityEEEvT0_T1_T2_T3_T4_T6_E12temp_storage+32];
	min.s32 	%r376, %r375, %r374;
	ld.shared.u32 	%r377, [_ZZN3cub18CUB_300001_SM_10006detail6reduce28DeviceReduceSingleTileKernelINS2_10policy_hubIij9CustomMinE10Policy1000EPiS8_iS5_iiN4cuda3std3__410__identityEEEvT0_T1_T2_T3_T4_T6_E12temp_storage+36];
	min.s32 	%r686, %r377, %r376;
	bra.uni 	$L__BB3_72;
$L__BB3_52:
	// begin inline asm
	mov.u32 %r268, %laneid;
	// end inline asm
	and.b32  	%r294, %r62, 992;
	add.s32 	%r295, %r294, 32;
	setp.gt.s32 	%p27, %r295, %r124;
	not.b32 	%r296, %r294;
	add.s32 	%r297, %r124, %r296;
	selp.b32 	%r292, %r297, 31, %p27;
	mov.b32 	%r271, 1;
	mov.b32 	%r293, -1;
	// begin inline asm
	shfl.sync.down.b32 %r269, %r670, %r271, %r292, %r293;
	// end inline asm
	setp.lt.s32 	%p28, %r268, %r292;
	min.s32 	%r298, %r269, %r670;
	selp.b32 	%r275, %r298, %r670, %p28;
	mov.b32 	%r276, 2;
	// begin inline asm
	shfl.sync.down.b32 %r274, %r275, %r276, %r292, %r293;
	// end inline asm
	add.s32 	%r299, %r268, 2;
	setp.gt.s32 	%p29, %r299, %r292;
	min.s32 	%r300, %r274, %r275;
	selp.b32 	%r280, %r275, %r300, %p29;
	mov.b32 	%r281, 4;
	// begin inline asm
	shfl.sync.down.b32 %r279, %r280, %r281, %r292, %r293;
	// end inline asm
	add.s32 	%r301, %r268, 4;
	setp.gt.s32 	%p30, %r301, %r292;
	min.s32 	%r302, %r279, %r280;
	selp.b32 	%r285, %r280, %r302, %p30;
	mov.b32 	%r286, 8;
	// begin inline asm
	shfl.sync.down.b32 %r284, %r285, %r286, %r292, %r293;
	// end inline asm
	add.s32 	%r303, %r268, 8;
	setp.gt.s32 	%p31, %r303, %r292;
	min.s32 	%r304, %r284, %r285;
	selp.b32 	%r290, %r285, %r304, %p31;
	mov.b32 	%r291, 16;
	// begin inline asm
	shfl.sync.down.b32 %r289, %r290, %r291, %r292, %r293;
	// end inline asm
	add.s32 	%r305, %r268, 16;
	setp.gt.s32 	%p32, %r305, %r292;
	min.s32 	%r306, %r289, %r290;
	selp.b32 	%r686, %r290, %r306, %p32;
	setp.ne.s32 	%p33, %r268, 0;
	@%p33 bra 	$L__BB3_54;
	shr.u32 	%r307, %r62, 3;
	and.b32  	%r308, %r307, 124;
	mov.u32 	%r309, _ZZN3cub18CUB_300001_SM_10006detail6reduce28DeviceReduceSingleTileKernelINS2_10policy_hubIij9CustomMinE10Policy1000EPiS8_iS5_iiN4cuda3std3__410__identityEEEvT0_T1_T2_T3_T4_T6_E12temp_storage;
	add.s32 	%r310, %r309, %r308;
	st.shared.u32 	[%r310+8], %r686;
$L__BB3_54:
	bar.sync 	0;
	setp.ne.s32 	%p34, %r62, 0;
	@%p34 bra 	$L__BB3_72;
	setp.gt.s32 	%p35, %r124, 32;
	ld.shared.u32 	%r311, [_ZZN3cub18CUB_300001_SM_10006detail6reduce28DeviceReduceSingleTileKernelINS2_10policy_hubIij9CustomMinE10Policy1000EPiS8_iS5_iiN4cuda3std3__410__identityEEEvT0_T1_T2_T3_T4_T6_E12temp_storage+12];
	min.s32 	%r312, %r311, %r686;
	selp.b32 	%r313, %r312, %r686, %p35;
	setp.gt.s32 	%p36, %r124, 64;
	ld.shared.u32 	%r314, [_ZZN3cub18CUB_300001_SM_10006detail6reduce28DeviceReduceSingleTileKernelINS2_10policy_hubIij9CustomMinE10Policy1000EPiS8_iS5_iiN4cuda3std3__410__identityEEEvT0_T1_T2_T3_T4_T6_E12temp_storage+16];
	min.s32 	%r315, %r314, %r313;
	selp.b32 	%r316, %r315, %r313, %p36;
	setp.gt.s32 	%p37, %r124, 96;
	ld.shared.u32 	%r317, [_ZZN3cub18CUB_300001_SM_10006detail6reduce28DeviceReduceSingleTileKernelINS2_10policy_hubIij9CustomMinE10Policy1000EPiS8_iS5_iiN4cuda3std3__410__identityEEEvT0_T1_T2_T3_T4_T6_E12temp_storage+20];
	min.s32 	%r318, %r317, %r316;
	selp.b32 	%r319, %r318, %r316, %p37;
	setp.gt.s32 	%p38, %r124, 128;
	ld.shared.u32 	%r320, [_ZZN3cub18CUB_300001_SM_10006detail6reduce28DeviceReduceSingleTileKernelINS2_10policy_hubIij9CustomMinE10Policy1000EPiS8_iS5_iiN4cuda3std3__410__identityEEEvT0_T1_T2_T3_T4_T6_E12temp_storage+24];
	min.s32 	%r321, %r320, %r319;
	selp.b32 	%r322, %r321, %r319, %p38;
	setp.gt.s32 	%p39, %r124, 160;
	ld.shared.u32 	%r323, [_ZZN3cub18CUB_300001_SM_10006detail6reduce28DeviceReduceSingleTileKernelINS2_10policy_hubIij9CustomMinE10Policy1000EPiS8_iS5_iiN4cuda3std3__410__identityEEEvT0_T1_T2_T3_T4_T6_E12temp_storage+28];
	min.s32 	%r324, %r323, %r322;
	selp.b32 	%r325, %r324, %r322, %p39;
	setp.gt.s32 	%p40, %r124, 192;
	ld.shared.u32 	%r326, [_ZZN3cub18CUB_300001_SM_10006detail6reduce28DeviceReduceSingleTileKernelINS2_10policy_hubIij9CustomMinE10Policy1000EPiS8_iS5_iiN4cuda3std3__410__identityEEEvT0_T1_T2_T3_T4_T6_E12temp_storage+32];
	min.s32 	%r327, %r326, %r325;
	selp.b32 	%r328, %r327, %r325, %p40;
	setp.gt.s32 	%p41, %r124, 224;
	ld.shared.u32 	%r329, [_ZZN3cub18CUB_300001_SM_10006detail6reduce28DeviceReduceSingleTileKernelINS2_10policy_hubIij9CustomMinE10Policy1000EPiS8_iS5_iiN4cuda3std3__410__identityEEEvT0_T1_T2_T3_T4_T6_E12temp_storage+36];
	min.s32 	%r330, %r329, %r328;
	selp.b32 	%r686, %r330, %r328, %p41;
	bra.uni 	$L__BB3_72;
$L__BB3_56:
	mov.u32 	%r88, %tid.x;
	mul.wide.u32 	%rd35, %r88, 4;
	add.s64 	%rd19, %rd16, %rd35;
	// begin inline asm
	ld.global.nc.u32 %r126, [%rd19];
	// end inline asm
	add.s64 	%rd20, %rd19, 1024;
	// begin inline asm
	ld.global.nc.u32 %r127, [%rd20];
	// end inline asm
	add.s64 	%rd21, %rd19, 2048;
	// begin inline asm
	ld.global.nc.u32 %r128, [%rd21];
	// end inline asm
	add.s64 	%rd22, %rd19, 3072;
	// begin inline asm
	ld.global.nc.u32 %r129, [%rd22];
	// end inline asm
	add.s64 	%rd23, %rd19, 4096;
	// begin inline asm
	ld.global.nc.u32 %r130, [%rd23];
	// end inline asm
	add.s64 	%rd24, %rd19, 5120;
	// begin inline asm
	ld.global.nc.u32 %r131, [%rd24];
	// end inline asm
	add.s64 	%rd25, %rd19, 6144;
	// begin inline asm
	ld.global.nc.u32 %r132, [%rd25];
	// end inline asm
	add.s64 	%rd26, %rd19, 7168;
	// begin inline asm
	ld.global.nc.u32 %r133, [%rd26];
	// end inline asm
	add.s64 	%rd27, %rd19, 8192;
	// begin inline asm
	ld.global.nc.u32 %r134, [%rd27];
	// end inline asm
	add.s64 	%rd28, %rd19, 9216;
	// begin inline asm
	ld.global.nc.u32 %r135, [%rd28];
	// end inline asm
	add.s64 	%rd29, %rd19, 10240;
	// begin inline asm
	ld.global.nc.u32 %r136, [%rd29];
	// end inline asm
	add.s64 	%rd30, %rd19, 11264;
	// begin inline asm
	ld.global.nc.u32 %r137, [%rd30];
	// end inline asm
	add.s64 	%rd31, %rd19, 12288;
	// begin inline asm
	ld.global.nc.u32 %r138, [%rd31];
	// end inline asm
	add.s64 	%rd32, %rd19, 13312;
	// begin inline asm
	ld.global.nc.u32 %r139, [%rd32];
	// end inline asm
	add.s64 	%rd33, %rd19, 14336;
	// begin inline asm
	ld.global.nc.u32 %r140, [%rd33];
	// end inline asm
	add.s64 	%rd34, %rd19, 15360;
	// begin inline asm
	ld.global.nc.u32 %r141, [%rd34];
	// end inline asm
	min.s32 	%r143, %r127, %r126;
	min.s32 	%r144, %r128, %r143;
	min.s32 	%r145, %r129, %r144;
	min.s32 	%r146, %r130, %r145;
	min.s32 	%r147, %r131, %r146;
	min.s32 	%r148, %r132, %r147;
	min.s32 	%r149, %r133, %r148;
	min.s32 	%r150, %r134, %r149;
	min.s32 	%r151, %r135, %r150;
	min.s32 	%r152, %r136, %r151;
	min.s32 	%r153, %r137, %r152;
	min.s32 	%r154, %r138, %r153;
	min.s32 	%r155, %r139, %r154;
	min.s32 	%r156, %r140, %r155;
	min.s32 	%r685, %r141, %r156;
	setp.lt.u32 	%p4, %r124, 8192;
	mov.b32 	%r674, 4096;
	@%p4 bra 	$L__BB3_60;
	add.s32 	%r90, %r124, -4096;
	mov.b32 	%r674, 4096;
$L__BB3_58:
	mul.wide.s32 	%rd52, %r674, 4;
	add.s64 	%rd36, %rd19, %rd52;
	// begin inline asm
	ld.global.nc.u32 %r158, [%rd36];
	// end inline asm
	add.s64 	%rd37, %rd36, 1024;
	// begin inline asm
	ld.global.nc.u32 %r159, [%rd37];
	// end inline asm
	add.s64 	%rd38, %rd36, 2048;
	// begin inline asm
	ld.global.nc.u32 %r160, [%rd38];
	// end inline asm
	add.s64 	%rd39, %rd36, 3072;
	// begin inline asm
	ld.global.nc.u32 %r161, [%rd39];
	// end inline asm
	add.s64 	%rd40, %rd36, 4096;
	// begin inline asm
	ld.global.nc.u32 %r162, [%rd40];
	// end inline asm
	add.s64 	%rd41, %rd36, 5120;
	// begin inline asm
	ld.global.nc.u32 %r163, [%rd41];
	// end inline asm
	add.s64 	%rd42, %rd36, 6144;
	// begin inline asm
	ld.global.nc.u32 %r164, [%rd42];
	// end inline asm
	add.s64 	%rd43, %rd36, 7168;
	// begin inline asm
	ld.global.nc.u32 %r165, [%rd43];
	// end inline asm
	add.s64 	%rd44, %rd36, 8192;
	// begin inline asm
	ld.global.nc.u32 %r166, [%rd44];
	// end inline asm
	add.s64 	%rd45, %rd36, 9216;
	// begin inline asm
	ld.global.nc.u32 %r167, [%rd45];
	// end inline asm
	add.s64 	%rd46, %rd36, 10240;
	// begin inline asm
	ld.global.nc.u32 %r168, [%rd46];
	// end inline asm
	add.s64 	%rd47, %rd36, 11264;
	// begin inline asm
	ld.global.nc.u32 %r169, [%rd47];
	// end inline asm
	add.s64 	%rd48, %rd36, 12288;
	// begin inline asm
	ld.global.nc.u32 %r170, [%rd48];
	// end inline asm
	add.s64 	%rd49, %rd36, 13312;
	// begin inline asm
	ld.global.nc.u32 %r171, [%rd49];
	// end inline asm
	add.s64 	%rd50, %rd36, 14336;
	// begin inline asm
	ld.global.nc.u32 %r172, [%rd50];
	// end inline asm
	add.s64 	%rd51, %rd36, 15360;
	// begin inline asm
	ld.global.nc.u32 %r173, [%rd51];
	// end inline asm
	min.s32 	%r174, %r158, %r685;
	min.s32 	%r175, %r159, %r174;
	min.s32 	%r176, %r160, %r175;
	min.s32 	%r177, %r161, %r176;
	min.s32 	%r178, %r162, %r177;
	min.s32 	%r179, %r163, %r178;
	min.s32 	%r180, %r164, %r179;
	min.s32 	%r181, %r165, %r180;
	min.s32 	%r182, %r166, %r181;
	min.s32 	%r183, %r167, %r182;
	min.s32 	%r184, %r168, %r183;
	min.s32 	%r185, %r169, %r184;
	min.s32 	%r186, %r170, %r185;
	min.s32 	%r187, %r171, %r186;
	min.s32 	%r188, %r172, %r187;
	min.s32 	%r685, %r173, %r188;
	sub.s32 	%r189, %r124, %r674;
	setp.lt.s32 	%p5, %r189, 4096;
	@%p5 bra 	$L__BB3_68;
	add.s32 	%r674, %r674, 4096;
	setp.le.s32 	%p6, %r674, %r90;
	@%p6 bra 	$L__BB3_58;
$L__BB3_60:
	setp.le.s32 	%p7, %r124, %r674;
	@%p7 bra 	$L__BB3_68;
	sub.s32 	%r97, %r124, %r674;
	setp.ge.s32 	%p8, %r88, %r97;
	@%p8 bra 	$L__BB3_68;
	not.b32 	%r191, %r88;
	add.s32 	%r192, %r124, %r191;
	sub.s32 	%r98, %r192, %r674;
	and.b32  	%r193, %r98, 768;
	setp.eq.s32 	%p9, %r193, 768;
	mov.u32 	%r679, %r88;
	@%p9 bra 	$L__BB3_65;
	add.s32 	%r676, %r88, %r674;
	shr.u32 	%r194, %r98, 8;
	add.s32 	%r195, %r194, 1;
	and.b32  	%r196, %r195, 3;
	neg.s32 	%r675, %r196;
	mov.u32 	%r679, %r88;
$L__BB3_64:
	.pragma "nounroll";
	mul.wide.u32 	%rd54, %r676, 4;
	add.s64 	%rd53, %rd16, %rd54;
	// begin inline asm
	ld.global.nc.u32 %r197, [%rd53];
	// end inline asm
	min.s32 	%r685, %r197, %r685;
	add.s32 	%r679, %r679, 256;
	add.s32 	%r676, %r676, 256;
	add.s32 	%r675, %r675, 1;
	setp.ne.s32 	%p10, %r675, 0;
	@%p10 bra 	$L__BB3_64;
$L__BB3_65:
	setp.lt.u32 	%p11, %r98, 768;
	@%p11 bra 	$L__BB3_68;
	cvt.u64.u32 	%rd55, %r679;
	cvt.u64.u32 	%rd56, %r674;
	add.s64 	%rd57, %rd55, %rd56;
	shl.b64 	%rd58, %rd57, 2;
	add.s64 	%rd59, %rd58, %rd16;
	add.s64 	%rd124, %rd59, 2048;
	add.s32 	%r682, %r679, %r674;
$L__BB3_67:
	mul.wide.u32 	%rd64, %r682, 4;
	add.s64 	%rd60, %rd16, %rd64;
	// begin inline asm
	ld.global.nc.u32 %r198, [%rd60];
	// end inline asm
	min.s32 	%r202, %r198, %r685;
	add.s64 	%rd61, %rd124, -1024;
	// begin inline asm
	ld.global.nc.u32 %r199, [%rd61];
	// end inline asm
	min.s32 	%r203, %r199, %r202;
	// begin inline asm
	ld.global.nc.u32 %r200, [%rd124];
	// end inline asm
	min.s32 	%r204, %r200, %r203;
	add.s64 	%rd63, %rd124, 1024;
	// begin inline asm
	ld.global.nc.u32 %r201, [%rd63];
	// end inline asm
	min.s32 	%r685, %r201, %r204;
	add.s32 	%r679, %r679, 1024;
	add.s64 	%rd124, %rd124, 4096;
	add.s32 	%r682, %r682, 1024;
	setp.lt.s32 	%p12, %r679, %r97;
	@%p12 bra 	$L__BB3_67;
$L__BB3_68:
	// begin inline asm
	mov.u32 %r205, %laneid;
	// end inline asm
	mov.b32 	%r208, 1;
	mov.b32 	%r229, 31;
	mov.b32 	%r230, -1;
	// begin inline asm
	shfl.sync.down.b32 %r206, %r685, %r208, %r229, %r230;
	// end inline asm
	setp.gt.s32 	%p13, %r205, 30;
	min.s32 	%r231, %r206, %r685;
	selp.b32 	%r212, %r685, %r231, %p13;
	mov.b32 	%r213, 2;
	// begin inline asm
	shfl.sync.down.b32 %r211, %r212, %r213, %r229, %r230;
	// end inline asm
	setp.gt.s32 	%p14, %r205, 29;
	min.s32 	%r232, %r211, %r212;
	selp.b32 	%r217, %r212, %r232, %p14;
	mov.b32 	%r218, 4;
	// begin inline asm
	shfl.sync.down.b32 %r216, %r217, %r218, %r229, %r230;
	// end inline asm
	setp.gt.s32 	%p15, %r205, 27;
	min.s32 	%r233, %r216, %r217;
	selp.b32 	%r222, %r217, %r233, %p15;
	mov.b32 	%r223, 8;
	// begin inline asm
	shfl.sync.down.b32 %r221, %r222, %r223, %r229, %r230;
	// end inline asm
	setp.gt.s32 	%p16, %r205, 23;
	min.s32 	%r234, %r221, %r222;
	selp.b32 	%r227, %r222, %r234, %p16;
	mov.b32 	%r228, 16;
	// begin inline asm
	shfl.sync.down.b32 %r226, %r227, %r228, %r229, %r230;
	// end inline asm
	setp.gt.s32 	%p17, %r205, 15;
	min.s32 	%r120, %r226, %r227;
	selp.b32 	%r686, %r227, %r120, %p17;
	setp.ne.s32 	%p18, %r205, 0;
	@%p18 bra 	$L__BB3_70;
	shr.u32 	%r235, %r88, 3;
	and.b32  	%r236, %r235, 124;
	mov.u32 	%r237, _ZZN3cub18CUB_300001_SM_10006detail6reduce28DeviceReduceSingleTileKernelINS2_10policy_hubIij9CustomMinE10Policy1000EPiS8_iS5_iiN4cuda3std3__410__identityEEEvT0_T1_T2_T3_T4_T6_E12temp_storage;
	add.s32 	%r238, %r237, %r236;
	st.shared.u32 	[%r238+8], %r120;
$L__BB3_70:
	bar.sync 	0;
	setp.ne.s32 	%p19, %r88, 0;
	@%p19 bra 	$L__BB3_72;
	ld.shared.u32 	%r239, [_ZZN3cub18CUB_300001_SM_10006detail6reduce28DeviceReduceSingleTileKernelINS2_10policy_hubIij9CustomMinE10Policy1000EPiS8_iS5_iiN4cuda3std3__410__identityEEEvT0_T1_T2_T3_T4_T6_E12temp_storage+12];
	min.s32 	%r240, %r239, %r686;
	ld.shared.u32 	%r241, [_ZZN3cub18CUB_300001_SM_10006detail6reduce28DeviceReduceSingleTileKernelINS2_10policy_hubIij9CustomMinE10Policy1000EPiS8_iS5_iiN4cuda3std3__410__identityEEEvT0_T1_T2_T3_T4_T6_E12temp_storage+16];
	min.s32 	%r242, %r241, %r240;
	ld.shared.u32 	%r243, [_ZZN3cub18CUB_300001_SM_10006detail6reduce28DeviceReduceSingleTileKernelINS2_10policy_hubIij9CustomMinE10Policy1000EPiS8_iS5_iiN4cuda3std3__410__identityEEEvT0_T1_T2_T3_T4_T6_E12temp_storage+20];
	min.s32 	%r244, %r243, %r242;
	ld.shared.u32 	%r245, [_ZZN3cub18CUB_300001_SM_10006detail6reduce28DeviceReduceSingleTileKernelINS2_10policy_hubIij9CustomMinE10Policy1000EPiS8_iS5_iiN4cuda3std3__410__identityEEEvT0_T1_T2_T3_T4_T6_E12temp_storage+24];
	min.s32 	%r246, %r245, %r244;
	ld.shared.u32 	%r247, [_ZZN3cub18CUB_300001_SM_10006detail6reduce28DeviceReduceSingleTileKernelINS2_10policy_hubIij9CustomMinE10Policy1000EPiS8_iS5_iiN4cuda3std3__410__identityEEEvT0_T1_T2_T3_T4_T6_E12temp_storage+28];
	min.s32 	%r248, %r247, %r246;
	ld.shared.u32 	%r249, [_ZZN3cub18CUB_300001_SM_10006detail6reduce28DeviceReduceSingleTileKernelINS2_10policy_hubIij9CustomMinE10Policy1000EPiS8_iS5_iiN4cuda3std3__410__identityEEEvT0_T1_T2_T3_T4_T6_E12temp_storage+32];
	min.s32 	%r250, %r249, %r248;
	ld.shared.u32 	%r251, [_ZZN3cub18CUB_300001_SM_10006detail6reduce28DeviceReduceSingleTileKernelINS2_10policy_hubIij9CustomMinE10Policy1000EPiS8_iS5_iiN4cuda3std3__410__identityEEEvT0_T1_T2_T3_T4_T6_E12temp_storage+36];
	min.s32 	%r686, %r251, %r250;
$L__BB3_72:
	mov.u32 	%r631, %tid.x;
	setp.ne.s32 	%p95, %r631, 0;
	@%p95 bra 	$L__BB3_74;
	min.s32 	%r632, %r686, %r125;
	st.global.u32 	[%rd1], %r632;
$L__BB3_74:
	ret;

}


// ===== COMPILED SASS (sm_100) =====

	.target	sm_100

	.elftype	@"ET_EXEC"


//--------------------- .note.nv.tkinfo           --------------------------
	.section	.note.nv.tkinfo,"",@"SHT_NOTE"
	.sectionflags	@"SHF_NOTE_NV_TKINFO"
	.tkinfo
        /*0018*/ 	.word	0x00000002
        /*0030*/ 	.string	""
        /*0030*/ 	.string	"ptxas"
        /*0030*/ 	.string	"Cuda compilation tools, release 13.0, V13.0.88"
        /*0030*/ 	.string	"Build cuda_13.0.r13.0/compiler.36424714_0"
        /*0030*/ 	.string	"-arch sm_100 -m 64 "



//--------------------- .note.nv.cuinfo           --------------------------
	.section	.note.nv.cuinfo,"",@"SHT_NOTE"
	.sectionflags	@"SHF_NOTE_NV_CUINFO"
        /*0018*/ 	.short	0x0002
        /*001a*/ 	.short	0x0064
        /*001c*/ 	.short	0x0082
	.zero		2


//--------------------- .nv.info                  --------------------------
	.section	.nv.info,"",@"SHT_CUDA_INFO"
	.align	4


	//----- nvinfo : EIATTR_REGCOUNT
	.align		4
        /*0000*/ 	.byte	0x04, 0x2f
        /*0002*/ 	.short	(.L_41 - .L_40)
	.align		4
.L_40:
        /*0004*/ 	.word	index@(_ZN3cub18CUB_300001_SM_10006detail11EmptyKernelIvEEvv)
        /*0008*/ 	.word	0x00000004


	//----- nvinfo : EIATTR_FRAME_SIZE
	.align		4
.L_41:
        /*000c*/ 	.byte	0x04, 0x11
        /*000e*/ 	.short	(.L_43 - .L_42)
	.align		4
.L_42:
        /*0010*/ 	.word	index@(_ZN3cub18CUB_300001_SM_10006detail11EmptyKernelIvEEvv)
        /*0014*/ 	.word	0x00000000


	//----- nvinfo : EIATTR_REGCOUNT
	.align		4
.L_43:
        /*0018*/ 	.byte	0x04, 0x2f
        /*001a*/ 	.short	(.L_45 - .L_44)
	.align		4
.L_44:
        /*001c*/ 	.word	index@(_ZN3cub18CUB_300001_SM_10006detail6reduce28DeviceReduceSingleTileKernelINS2_10policy_hubIij9CustomMinE10Policy1000EPiS8_jS5_iiN4cuda3std3__410__identityEEEvT0_T1_T2_T3_T4_T6_)
        /*0020*/ 	.word	0x0000001e


	//----- nvinfo : EIATTR_FRAME_SIZE
	.align		4
.L_45:
        /*0024*/ 	.byte	0x04, 0x11
        /*0026*/ 	.short	(.L_47 - .L_46)
	.align		4
.L_46:
        /*0028*/ 	.word	index@(_ZN3cub18CUB_300001_SM_10006detail6reduce28DeviceReduceSingleTileKernelINS2_10policy_hubIij9CustomMinE10Policy1000EPiS8_jS5_iiN4cuda3std3__410__identityEEEvT0_T1_T2_T3_T4_T6_)
        /*002c*/ 	.word	0x00000000


	//----- nvinfo : EIATTR_REGCOUNT
	.align		4
.L_47:
        /*0030*/ 	.byte	0x04, 0x2f
        /*0032*/ 	.short	(.L_49 - .L_48)
	.align		4
.L_48:
        /*0034*/ 	.word	index@(_ZN3cub18CUB_300001_SM_10006detail6reduce18DeviceReduceKernelINS2_10policy_hubIij9CustomMinE10Policy1000EPijS5_iN4cuda3std3__410__identityEEEvT0_PT3_T1_NS0_13GridEvenShareISG_EET2_T4_)
        /*0038*/ 	.word	0x00000020


	//----- nvinfo : EIATTR_FRAME_SIZE
	.align		4
.L_49:
        /*003c*/ 	.byte	0x04, 0x11
        /*003e*/ 	.short	(.L_51 - .L_50)
	.align		4
.L_50:
        /*0040*/ 	.word	index@(_ZN3cub18CUB_300001_SM_10006detail6reduce18DeviceReduceKernelINS2_10policy_hubIij9CustomMinE10Policy1000EPijS5_iN4cuda3std3__410__identityEEEvT0_PT3_T1_NS0_13GridEvenShareISG_EET2_T4_)
        /*0044*/ 	.word	0x00000000


	//----- nvinfo : EIATTR_REGCOUNT
	.align		4
.L_51:
        /*0048*/ 	.byte	0x04, 0x2f
        /*004a*/ 	.short	(.L_53 - .L_52)
	.align		4
.L_52:
        /*004c*/ 	.word	index@(_ZN3cub18CUB_300001_SM_10006detail6reduce28DeviceReduceSingleTileKernelINS2_10policy_hubIij9CustomMinE10Policy1000EPiS8_iS5_iiN4cuda3std3__410__identityEEEvT0_T1_T2_T3_T4_T6_)
        /*0050*/ 	.word	0x00000020


	//----- nvinfo : EIATTR_FRAME_SIZE
	.align		4
.L_53:
        /*0054*/ 	.byte	0x04, 0x11
        /*0056*/ 	.short	(.L_55 - .L_54)
	.align		4
.L_54:
        /*0058*/ 	.word	index@(_ZN3cub18CUB_300001_SM_10006detail6reduce28DeviceReduceSingleTileKernelINS2_10policy_hubIij9CustomMinE10Policy1000EPiS8_iS5_iiN4cuda3std3__410__identityEEEvT0_T1_T2_T3_T4_T6_)
        /*005c*/ 	.word	0x00000000


	//----- nvinfo : EIATTR_MIN_STACK_SIZE
	.align		4
.L_55:
        /*0060*/ 	.byte	0x04, 0x12
        /*0062*/ 	.short	(.L_57 - .L_56)
	.align		4
.L_56:
        /*0064*/ 	.word	index@(_ZN3cub18CUB_300001_SM_10006detail6reduce28DeviceReduceSingleTileKernelINS2_10policy_hubIij9CustomMinE10Policy1000EPiS8_iS5_iiN4cuda3std3__410__identityEEEvT0_T1_T2_T3_T4_T6_)
        /*0068*/ 	.word	0x00000000


	//----- nvinfo : EIATTR_MIN_STACK_SIZE
	.align		4
.L_57:
        /*006c*/ 	.byte	0x04, 0x12
        /*006e*/ 	.short	(.L_59 - .L_58)
	.align		4
.L_58:
        /*0070*/ 	.word	index@(_ZN3cub18CUB_300001_SM_10006detail6reduce18DeviceReduceKernelINS2_10policy_hubIij9CustomMinE10Policy1000EPijS5_iN4cuda3std3__410__identityEEEvT0_PT3_T1_NS0_13GridEvenShareISG_EET2_T4_)
        /*0074*/ 	.word	0x00000000


	//----- nvinfo : EIATTR_MIN_STACK_SIZE
	.align		4
.L_59:
        /*0078*/ 	.byte	0x04, 0x12
        /*007a*/ 	.short	(.L_61 - .L_60)
	.align		4
.L_60:
        /*007c*/ 	.word	index@(_ZN3cub18CUB_300001_SM_10006detail6reduce28DeviceReduceSingleTileKernelINS2_10policy_hubIij9CustomMinE10Policy1000EPiS8_jS5_iiN4cuda3std3__410__identityEEEvT0_T1_T2_T3_T4_T6_)
        /*0080*/ 	.word	0x00000000


	//----- nvinfo : EIATTR_MIN_STACK_SIZE
	.align		4
.L_61:
        /*0084*/ 	.byte	0x04, 0x12
        /*0086*/ 	.short	(.L_63 - .L_62)
	.align		4
.L_62:
        /*0088*/ 	.word	index@(_ZN3cub18CUB_300001_SM_10006detail11EmptyKernelIvEEvv)
        /*008c*/ 	.word	0x00000000
.L_63:


//--------------------- .nv.compat                --------------------------
	.section	.nv.compat,"",@"SHT_CUDA_COMPAT_INFO"
	.align	4
        /*0000*/ 	.byte	0x02, 0x09, 0x00, 0x00, 0x02, 0x02, 0x01, 0x00, 0x02, 0x05, 0x05, 0x00, 0x03, 0x07, 0x01, 0x01
        /*0010*/ 	.byte	0x02, 0x03, 0x00, 0x00, 0x02, 0x06, 0x01, 0x00, 0x04, 0x0b, 0x08, 0x00, 0x09, 0x00, 0x00, 0x00
        /*0020*/ 	.byte	0x00, 0x00, 0x00, 0x00


//--------------------- .nv.info._ZN3cub18CUB_300001_SM_10006detail6reduce28DeviceReduceSingleTileKernelINS2_10policy_hubIij9CustomMinE10Policy1000EPiS8_iS5_iiN4cuda3std3__410__identityEEEvT0_T1_T2_T3_T4_T6_ --------------------------
	.section	.nv.info._ZN3cub18CUB_300001_SM_10006detail6reduce28DeviceReduceSingleTileKernelINS2_10policy_hubIij9CustomMinE10Policy1000EPiS8_iS5_iiN4cuda3std3__410__identityEEEvT0_T1_T2_T3_T4_T6_,"",@"SHT_CUDA_INFO"
	.sectionflags	@""
	.align	4


	//----- nvinfo : EIATTR_CUDA_API_VERSION
	.align		4
        /*0000*/ 	.byte	0x04, 0x37
        /*0002*/ 	.short	(.L_65 - .L_64)
.L_64:
        /*0004*/ 	.word	0x00000082


	//----- nvinfo : EIATTR_KPARAM_INFO
	.align		4
.L_65:
        /*0008*/ 	.byte	0x04, 0x17
        /*000a*/ 	.short	(.L_67 - .L_66)
.L_66:
        /*000c*/ 	.word	0x00000000
        /*0010*/ 	.short	0x0005
        /*0012*/ 	.short	0x001c
        /*0014*/ 	.byte	0x00, 0xf0, 0x05, 0x00


	//----- nvinfo : EIATTR_KPARAM_INFO
	.align		4
.L_67:
        /*0018*/ 	.byte	0x04, 0x17
        /*001a*/ 	.short	(.L_69 - .L_68)
.L_68:
        /*001c*/ 	.word	0x00000000
        /*0020*/ 	.short	0x0004
        /*0022*/ 	.short	0x0018
        /*0024*/ 	.byte	0x00, 0xf0, 0x11, 0x00


	//----- nvinfo : EIATTR_KPARAM_INFO
	.align		4
.L_69:
        /*0028*/ 	.byte	0x04, 0x17
        /*002a*/ 	.short	(.L_71 - .L_70)
.L_70:
        /*002c*/ 	.word	0x00000000
        /*0030*/ 	.short	0x0003
        /*0032*/ 	.short	0x0014
        /*0034*/ 	.byte	0x00, 0xf0, 0x05, 0x00


	//----- nvinfo : EIATTR_KPARAM_INFO
	.align		4
.L_71:
        /*0038*/ 	.byte	0x04, 0x17
        /*003a*/ 	.short	(.L_73 - .L_72)
.L_72:
        /*003c*/ 	.word	0x00000000
        /*0040*/ 	.short	0x0002
        /*0042*/ 	.short	0x0010
        /*0044*/ 	.byte	0x00, 0xf0, 0x11, 0x00


	//----- nvinfo : EIATTR_KPARAM_INFO
	.align		4
.L_73:
        /*0048*/ 	.byte	0x04, 0x17
        /*004a*/ 	.short	(.L_75 - .L_74)
.L_74:
        /*004c*/ 	.word	0x00000000
        /*0050*/ 	.short	0x0001
        /*0052*/ 	.short	0x0008
        /*0054*/ 	.byte	0x00, 0xf5, 0x21, 0x00


	//----- nvinfo : EIATTR_KPARAM_INFO
	.align		4
.L_75:
        /*0058*/ 	.byte	0x04, 0x17
        /*005a*/ 	.short	(.L_77 - .L_76)
.L_76:
        /*005c*/ 	.word	0x00000000
        /*0060*/ 	.short	0x0000
        /*0062*/ 	.short	0x0000
        /*0064*/ 	.byte	0x00, 0xf5, 0x21, 0x00


	//----- nvinfo : EIATTR_SPARSE_MMA_MASK
	.align		4
.L_77:
        /*0068*/ 	.byte	0x03, 0x50
        /*006a*/ 	.short	0x0000


	//----- nvinfo : EIATTR_MAXREG_COUNT
	.align		4
        /*006c*/ 	.byte	0x03, 0x1b
        /*006e*/ 	.short	0x00ff


	//----- nvinfo : EIATTR_NUM_BARRIERS
	.align		4
        /*0070*/ 	.byte	0x02, 0x4c
        /*0072*/ 	.byte	0x01
	.zero		1


	//----- nvinfo : EIATTR_MERCURY_ISA_VERSION
	.align		4
        /*0074*/ 	.byte	0x03, 0x5f
        /*0076*/ 	.short	0x0101


	//----- nvinfo : EIATTR_COOP_GROUP_MASK_REGIDS
	.align		4
        /*0078*/ 	.byte	0x04, 0x29
        /*007a*/ 	.short	(.L_79 - .L_78)


	//   ....[0]....
.L_78:
        /*007c*/ 	.word	0xffffffff


	//   ....[1]....
        /*0080*/ 	.word	0xffffffff


	//   ....[2]....
        /*0084*/ 	.word	0xffffffff


	//   ....[3]....
        /*0088*/ 	.word	0xffffffff


	//   ....[4]....
        /*008c*/ 	.word	0xffffffff


	//   ....[5]....
        /*0090*/ 	.word	0xffffffff


	//   ....[6]....
        /*0094*/ 	.word	0xffffffff


	//   ....[7]....
        /*0098*/ 	.word	0xffffffff


	//   ....[8]....
        /*009c*/ 	.word	0xffffffff


	//   ....[9]....
        /*00a0*/ 	.word	0xffffffff


	//   ....[10]....
        /*00a4*/ 	.word	0xffffffff


	//   ....[11]....
        /*00a8*/ 	.word	0xffffffff


	//   ....[12]....
        /*00ac*/ 	.word	0xffffffff


	//   ....[13]....
        /*00b0*/ 	.word	0xffffffff


	//   ....[14]....
        /*00b4*/ 	.word	0xffffffff


	//   ....[15]....
        /*00b8*/ 	.word	0xffffffff


	//   ....[16]....
        /*00bc*/ 	.word	0xffffffff


	//   ....[17]....
        /*00c0*/ 	.word	0xffffffff


	//   ....[18]....
        /*00c4*/ 	.word	0xffffffff


	//   ....[19]....
        /*00c8*/ 	.word	0xffffffff


	//   ....[20]....
        /*00cc*/ 	.word	0xffffffff


	//   ....[21]....
        /*00d0*/ 	.word	0xffffffff


	//   ....[22]....
        /*00d4*/ 	.word	0xffffffff


	//   ....[23]....
        /*00d8*/ 	.word	0xffffffff


	//   ....[24]....
        /*00dc*/ 	.word	0xffffffff


	//   ....[25]....
        /*00e0*/ 	.word	0xffffffff


	//   ....[26]....
        /*00e4*/ 	.word	0xffffffff


	//   ....[27]....
        /*00e8*/ 	.word	0xffffffff


	//   ....[28]....
        /*00ec*/ 	.word	0xffffffff


	//   ....[29]....
        /*00f0*/ 	.word	0xffffffff


	//----- nvinfo : EIATTR_COOP_GROUP_INSTR_OFFSETS
	.align		4
.L_79:
        /*00f4*/ 	.byte	0x04, 0x28
        /*00f6*/ 	.short	(.L_81 - .L_80)


	//   ....[0]....
.L_80:
        /*00f8*/ 	.word	0x000008a0


	//   ....[1]....
        /*00fc*/ 	.word	0x00000900


	//   ....[2]....
        /*0100*/ 	.word	0x00000970


	//   ....[3]....
        /*0104*/ 	.word	0x000009c0


	//   ....[4]....
        /*0108*/ 	.word	0x000009f0


	//   ....[5]....
        /*010c*/ 	.word	0x00000b80


	//   ....[6]....
        /*0110*/ 	.word	0x00000c10


	//   ....[7]....
        /*0114*/ 	.word	0x00000c60


	//   ....[8]....
        /*0118*/ 	.word	0x00000ca0


	//   ....[9]....
        /*011c*/ 	.word	0x00000ce0


	//   ....[10]....
        /*0120*/ 	.word	0x00001930


	//   ....[11]....
        /*0124*/ 	.word	0x000019b0


	//   ....[12]....
        /*0128*/ 	.word	0x00001a00


	//   ....[13]....
        /*012c*/ 	.word	0x00001a40


	//   ....[14]....
        /*0130*/ 	.word	0x00001a70


	//   ....[15]....
        /*0134*/ 	.word	0x00002320


	//   ....[16]....
        /*0138*/ 	.word	0x00002380


	//   ....[17]....
        /*013c*/ 	.word	0x000023f0


	//   ....[18]....
        /*0140*/ 	.word	0x00002440


	//   ....[19]....
        /*0144*/ 	.word	0x00002470


	//   ....[20]....
        /*0148*/ 	.word	0x00002600


	//   ....[21]....
        /*014c*/ 	.word	0x00002680


	//   ....[22]....
        /*0150*/ 	.word	0x000026c0


	//   ....[23]....
        /*0154*/ 	.word	0x00002710


	//   ....[24]....
        /*0158*/ 	.word	0x00002760


	//   ....[25]....
        /*015c*/ 	.word	0x00003530


	//   ....[26]....
        /*0160*/ 	.word	0x000035b0


	//   ....[27]....
        /*0164*/ 	.word	0x00003600


	//   ....[28]....
        /*0168*/ 	.word	0x00003640


	//   ....[29]....
        /*016c*/ 	.word	0x00003670


	//----- nvinfo : EIATTR_VRC_CTA_INIT_COUNT
	.align		4
.L_81:
        /*0170*/ 	.byte	0x02, 0x4a
	.zero		1
	.zero		1


	//----- nvinfo : EIATTR_EXIT_INSTR_OFFSETS
	.align		4
        /*0174*/ 	.byte	0x04, 0x1c
        /*0176*/ 	.short	(.L_83 - .L_82)


	//   ....[0]....
.L_82:
        /*0178*/ 	.word	0x00000080


	//   ....[1]....
        /*017c*/ 	.word	0x000000c0


	//   ....[2]....
        /*0180*/ 	.word	0x00003790


	//   ....[3]....
        /*0184*/ 	.word	0x000037e0


	//----- nvinfo : EIATTR_MAX_THREADS
	.align		4
.L_83:
        /*0188*/ 	.byte	0x04, 0x05
        /*018a*/ 	.short	(.L_85 - .L_84)
.L_84:
        /*018c*/ 	.word	0x00000100
        /*0190*/ 	.word	0x00000001
        /*0194*/ 	.word	0x00000001


	//----- nvinfo : EIATTR_CRS_STACK_SIZE
	.align		4
.L_85:
        /*0198*/ 	.byte	0x04, 0x1e
        /*019a*/ 	.short	(.L_87 - .L_86)
.L_86:
        /*019c*/ 	.word	0x00000000


	//----- nvinfo : EIATTR_CBANK_PARAM_SIZE
	.align		4
.L_87:
        /*01a0*/ 	.byte	0x03, 0x19
        /*01a2*/ 	.short	0x001d


	//----- nvinfo : EIATTR_PARAM_CBANK
	.align		4
        /*01a4*/ 	.byte	0x04, 0x0a
        /*01a6*/ 	.short	(.L_89 - .L_88)
	.align		4
.L_88:
        /*01a8*/ 	.word	index@(.nv.constant0._ZN3cub18CUB_300001_SM_10006detail6reduce28DeviceReduceSingleTileKernelINS2_10policy_hubIij9CustomMinE10Policy1000EPiS8_iS5_iiN4cuda3std3__410__identityEEEvT0_T1_T2_T3_T4_T6_)
        /*01ac*/ 	.short	0x0380
        /*01ae*/ 	.short	0x001d


	//----- nvinfo : EIATTR_SW_WAR
	.align		4
.L_89:
        /*01b0*/ 	.byte	0x04, 0x36
        /*01b2*/ 	.short	(.L_91 - .L_90)
.L_90:
        /*01b4*/ 	.word	0x00000008
.L_91:


//--------------------- .nv.info._ZN3cub18CUB_300001_SM_10006detail6reduce18DeviceReduceKernelINS2_10policy_hubIij9CustomMinE10Policy1000EPijS5_iN4cuda3std3__410__identityEEEvT0_PT3_T1_NS0_13GridEvenShareISG_EET2_T4_ --------------------------
	.section	.nv.info._ZN3cub18CUB_300001_SM_10006detail6reduce18DeviceReduceKernelINS2_10policy_hubIij9CustomMinE10Policy1000EPijS5_iN4cuda3std3__410__identityEEEvT0_PT3_T1_NS0_13GridEvenShareISG_EET2_T4_,"",@"SHT_CUDA_INFO"
	.sectionflags	@""
	.align	4


	//----- nvinfo : EIATTR_CUDA_API_VERSION
	.align		4
        /*0000*/ 	.byte	0x04, 0x37
        /*0002*/ 	.short	(.L_93 - .L_92)
.L_92:
        /*0004*/ 	.word	0x00000082


	//----- nvinfo : EIATTR_KPARAM_INFO
	.align		4
.L_93:
        /*0008*/ 	.byte	0x04, 0x17
        /*000a*/ 	.short	(.L_95 - .L_94)
.L_94:
        /*000c*/ 	.word	0x00000000
        /*0010*/ 	.short	0x0005
        /*0012*/ 	.short	0x003d
        /*0014*/ 	.byte	0x00, 0xf0, 0x05, 0x00


	//----- nvinfo : EIATTR_KPARAM_INFO
	.align		4
.L_95:
        /*0018*/ 	.byte	0x04, 0x17
        /*001a*/ 	.short	(.L_97 - .L_96)
.L_96:
        /*001c*/ 	.word	0x00000000
        /*0020*/ 	.short	0x0004
        /*0022*/ 	.short	0x003c
        /*0024*/ 	.byte	0x00, 0xf0, 0x05, 0x00


	//----- nvinfo : EIATTR_KPARAM_INFO
	.align		4
.L_97:
        /*0028*/ 	.byte	0x04, 0x17
        /*002a*/ 	.short	(.L_99 - .L_98)
.L_98:
        /*002c*/ 	.word	0x00000000
        /*0030*/ 	.short	0x0003
        /*0032*/ 	.short	0x0014
        /*0034*/ 	.byte	0x00, 0xf0, 0xa1, 0x00


	//----- nvinfo : EIATTR_KPARAM_INFO
	.align		4
.L_99:
        /*0038*/ 	.byte	0x04, 0x17
        /*003a*/ 	.short	(.L_101 - .L_100)
.L_100:
        /*003c*/ 	.word	0x00000000
        /*0040*/ 	.short	0x0002
        /*0042*/ 	.short	0x0010
        /*0044*/ 	.byte	0x00, 0xf0, 0x11, 0x00


	//----- nvinfo : EIATTR_KPARAM_INFO
	.align		4
.L_101:
        /*0048*/ 	.byte	0x04, 0x17
        /*004a*/ 	.short	(.L_103 - .L_102)
.L_102:
        /*004c*/ 	.word	0x00000000
        /*0050*/ 	.short	0x0001
        /*0052*/ 	.short	0x0008
        /*0054*/ 	.byte	0x00, 0xf5, 0x21, 0x00


	//----- nvinfo : EIATTR_KPARAM_INFO
	.align		4
.L_103:
        /*0058*/ 	.byte	0x04, 0x17
        /*005a*/ 	.short	(.L_105 - .L_104)
.L_104:
        /*005c*/ 	.word	0x00000000
        /*0060*/ 	.short	0x0000
        /*0062*/ 	.short	0x0000
        /*0064*/ 	.byte	0x00, 0xf5, 0x21, 0x00


	//----- nvinfo : EIATTR_SPARSE_MMA_MASK
	.align		4
.L_105:
        /*0068*/ 	.byte	0x03, 0x50
        /*006a*/ 	.short	0x0000


	//----- nvinfo : EIATTR_MAXREG_COUNT
	.align		4
        /*006c*/ 	.byte	0x03, 0x1b
        /*006e*/ 	.short	0x00ff


	//----- nvinfo : EIATTR_NUM_BARRIERS
	.align		4
        /*0070*/ 	.byte	0x02, 0x4c
        /*0072*/ 	.byte	0x01
	.zero		1


	//----- nvinfo : EIATTR_MERCURY_ISA_VERSION
	.align		4
        /*0074*/ 	.byte	0x03, 0x5f
        /*0076*/ 	.short	0x0101


	//----- nvinfo : EIATTR_COOP_GROUP_MASK_REGIDS
	.align		4
        /*0078*/ 	.byte	0x04, 0x29
        /*007a*/ 	.short	(.L_107 - .L_106)


	//   ....[0]....
.L_106:
        /*007c*/ 	.word	0xffffffff


	//   ....[1]....
        /*0080*/ 	.word	0xffffffff


	//   ....[2]....
        /*0084*/ 	.word	0xffffffff


	//   ....[3]....
        /*0088*/ 	.word	0xffffffff


	//   ....[4]....
        /*008c*/ 	.word	0xffffffff


	//   ....[5]....
        /*0090*/ 	.word	0xffffffff


	//   ....[6]....
        /*0094*/ 	.word	0xffffffff


	//   ....[7]....
        /*0098*/ 	.word	0xffffffff


	//   ....[8]....
        /*009c*/ 	.word	0xffffffff


	//   ....[9]....
        /*00a0*/ 	.word	0xffffffff


	//   ....[10]....
        /*00a4*/ 	.word	0xffffffff


	//   ....[11]....
        /*00a8*/ 	.word	0xffffffff


	//   ....[12]....
        /*00ac*/ 	.word	0xffffffff


	//   ....[13]....
        /*00b0*/ 	.word	0xffffffff


	//   ....[14]....
        /*00b4*/ 	.word	0xffffffff


	//   ....[15]....
        /*00b8*/ 	.word	0xffffffff


	//   ....[16]....
        /*00bc*/ 	.word	0xffffffff


	//   ....[17]....
        /*00c0*/ 	.word	0xffffffff


	//   ....[18]....
        /*00c4*/ 	.word	0xffffffff


	//   ....[19]....
        /*00c8*/ 	.word	0xffffffff


	//   ....[20]....
        /*00cc*/ 	.word	0xffffffff


	//   ....[21]....
        /*00d0*/ 	.word	0xffffffff


	//   ....[22]....
        /*00d4*/ 	.word	0xffffffff


	//   ....[23]....
        /*00d8*/ 	.word	0xffffffff


	//   ....[24]....
        /*00dc*/ 	.word	0xffffffff


	//   ....[25]....
        /*00e0*/ 	.word	0xffffffff


	//   ....[26]....
        /*00e4*/ 	.word	0xffffffff


	//   ....[27]....
        /*00e8*/ 	.word	0xffffffff


	//   ....[28]....
        /*00ec*/ 	.word	0xffffffff


	//   ....[29]....
        /*00f0*/ 	.word	0xffffffff


	//----- nvinfo : EIATTR_COOP_GROUP_INSTR_OFFSETS
	.align		4
.L_107:
        /*00f4*/ 	.byte	0x04, 0x28
        /*00f6*/ 	.short	(.L_109 - .L_108)


	//   ....[0]....
.L_108:
        /*00f8*/ 	.word	0x000004e0


	//   ....[1]....
        /*00fc*/ 	.word	0x00000540


	//   ....[2]....
        /*0100*/ 	.word	0x000005b0


	//   ....[3]....
        /*0104*/ 	.word	0x00000600


	//   ....[4]....
        /*0108*/ 	.word	0x00000630


	//   ....[5]....
        /*010c*/ 	.word	0x000007c0


	//   ....[6]....
        /*0110*/ 	.word	0x00000850


	//   ....[7]....
        /*0114*/ 	.word	0x000008a0


	//   ....[8]....
        /*0118*/ 	.word	0x000008e0


	//   ....[9]....
        /*011c*/ 	.word	0x00000920


	//   ....[10]....
        /*0120*/ 	.word	0x000011b0


	//   ....[11]....
        /*0124*/ 	.word	0x00001230


	//   ....[12]....
        /*0128*/ 	.word	0x00001280


	//   ....[13]....
        /*012c*/ 	.word	0x000012c0


	//   ....[14]....
        /*0130*/ 	.word	0x000012f0


	//   ....[15]....
        /*0134*/ 	.word	0x00001850


	//   ....[16]....
        /*0138*/ 	.word	0x000018b0


	//   ....[17]....
        /*013c*/ 	.word	0x00001920


	//   ....[18]....
        /*0140*/ 	.word	0x00001970


	//   ....[19]....
        /*0144*/ 	.word	0x000019a0


	//   ....[20]....
        /*0148*/ 	.word	0x00001b30


	//   ....[21]....
        /*014c*/ 	.word	0x00001bc0


	//   ....[22]....
        /*0150*/ 	.word	0x00001c10


	//   ....[23]....
        /*0154*/ 	.word	0x00001c50


	//   ....[24]....
        /*0158*/ 	.word	0x00001c90


	//   ....[25]....
        /*015c*/ 	.word	0x000026e0


	//   ....[26]....
        /*0160*/ 	.word	0x00002760


	//   ....[27]....
        /*0164*/ 	.word	0x000027b0


	//   ....[28]....
        /*0168*/ 	.word	0x000027f0


	//   ....[29]....
        /*016c*/ 	.word	0x00002820


	//----- nvinfo : EIATTR_VRC_CTA_INIT_COUNT
	.align		4
.L_109:
        /*0170*/ 	.byte	0x02, 0x4a
	.zero		1
	.zero		1


	//----- nvinfo : EIATTR_EXIT_INSTR_OFFSETS
	.align		4
        /*0174*/ 	.byte	0x04, 0x1c
        /*0176*/ 	.short	(.L_111 - .L_110)


	//   ....[0]....
.L_110:
        /*0178*/ 	.word	0x00002940


	//   ....[1]....
        /*017c*/ 	.word	0x00002980


	//----- nvinfo : EIATTR_MAX_THREADS
	.align		4
.L_111:
        /*0180*/ 	.byte	0x04, 0x05
        /*0182*/ 	.short	(.L_113 - .L_112)
.L_112:
        /*0184*/ 	.word	0x00000100
        /*0188*/ 	.word	0x00000001
        /*018c*/ 	.word	0x00000001


	//----- nvinfo : EIATTR_CRS_STACK_SIZE
	.align		4
.L_113:
        /*0190*/ 	.byte	0x04, 0x1e
        /*0192*/ 	.short	(.L_115 - .L_114)
.L_114:
        /*0194*/ 	.word	0x00000000


	//----- nvinfo : EIATTR_CBANK_PARAM_SIZE
	.align		4
.L_115:
        /*0198*/ 	.byte	0x03, 0x19
        /*019a*/ 	.short	0x003e


	//----- nvinfo : EIATTR_PARAM_CBANK
	.align		4
        /*019c*/ 	.byte	0x04, 0x0a
        /*019e*/ 	.short	(.L_117 - .L_116)
	.align		4
.L_116:
        /*01a0*/ 	.word	index@(.nv.constant0._ZN3cub18CUB_300001_SM_10006detail6reduce18DeviceReduceKernelINS2_10policy_hubIij9CustomMinE10Policy1000EPijS5_iN4cuda3std3__410__identityEEEvT0_PT3_T1_NS0_13GridEvenShareISG_EET2_T4_)
        /*01a4*/ 	.short	0x0380
        /*01a6*/ 	.short	0x003e


	//----- nvinfo : EIATTR_SW_WAR
	.align		4
.L_117:
        /*01a8*/ 	.byte	0x04, 0x36
        /*01aa*/ 	.short	(.L_119 - .L_118)
.L_118:
        /*01ac*/ 	.word	0x00000008
.L_119:


//--------------------- .nv.info._ZN3cub18CUB_300001_SM_10006detail6reduce28DeviceReduceSingleTileKernelINS2_10policy_hubIij9CustomMinE10Policy1000EPiS8_jS5_iiN4cuda3std3__410__identityEEEvT0_T1_T2_T3_T4_T6_ --------------------------
	.section	.nv.info._ZN3cub18CUB_300001_SM_10006detail6reduce28DeviceReduceSingleTileKernelINS2_10policy_hubIij9CustomMinE10Policy1000EPiS8_jS5_iiN4cuda3std3__410__identityEEEvT0_T1_T2_T3_T4_T6_,"",@"SHT_CUDA_INFO"
	.sectionflags	@""
	.align	4


	//----- nvinfo : EIATTR_CUDA_API_VERSION
	.align		4
        /*0000*/ 	.byte	0x04, 0x37
        /*0002*/ 	.short	(.L_121 - .L_120)
.L_120:
        /*0004*/ 	.word	0x00000082


	//----- nvinfo : EIATTR_KPARAM_INFO
	.align		4
.L_121:
        /*0008*/ 	.byte	0x04, 0x17
        /*000a*/ 	.short	(.L_123 - .L_122)
.L_122:
        /*000c*/ 	.word	0x00000000
        /*0010*/ 	.short	0x0005
        /*0012*/ 	.short	0x001c
        /*0014*/ 	.byte	0x00, 0xf0, 0x05, 0x00


	//----- nvinfo : EIATTR_KPARAM_INFO
	.align		4
.L_123:
        /*0018*/ 	.byte	0x04, 0x17
        /*001a*/ 	.short	(.L_125 - .L_124)
.L_124:
        /*001c*/ 	.word	0x00000000
        /*0020*/ 	.short	0x0004
        /*0022*/ 	.short	0x0018
        /*0024*/ 	.byte	0x00, 0xf0, 0x11, 0x00


	//----- nvinfo : EIATTR_KPARAM_INFO
	.align		4
.L_125:
        /*0028*/ 	.byte	0x04, 0x17
        /*002a*/ 	.short	(.L_127 - .L_126)
.L_126:
        /*002c*/ 	.word	0x00000000
        /*0030*/ 	.short	0x0003
        /*0032*/ 	.short	0x0014
        /*0034*/ 	.byte	0x00, 0xf0, 0x05, 0x00


	//----- nvinfo : EIATTR_KPARAM_INFO
	.align		4
.L_127:
        /*0038*/ 	.byte	0x04, 0x17
        /*003a*/ 	.short	(.L_129 - .L_128)
.L_128:
        /*003c*/ 	.word	0x00000000
        /*0040*/ 	.short	0x0002
        /*0042*/ 	.short	0x0010
        /*0044*/ 	.byte	0x00, 0xf0, 0x11, 0x00


	//----- nvinfo : EIATTR_KPARAM_INFO
	.align		4
.L_129:
        /*0048*/ 	.byte	0x04, 0x17
        /*004a*/ 	.short	(.L_131 - .L_130)
.L_130:
        /*004c*/ 	.word	0x00000000
        /*0050*/ 	.short	0x0001
        /*0052*/ 	.short	0x0008
        /*0054*/ 	.byte	0x00, 0xf5, 0x21, 0x00


	//----- nvinfo : EIATTR_KPARAM_INFO
	.align		4
.L_131:
        /*0058*/ 	.byte	0x04, 0x17
        /*005a*/ 	.short	(.L_133 - .L_132)
.L_132:
        /*005c*/ 	.word	0x00000000
        /*0060*/ 	.short	0x0000
        /*0062*/ 	.short	0x0000
        /*0064*/ 	.byte	0x00, 0xf5, 0x21, 0x00


	//----- nvinfo : EIATTR_SPARSE_MMA_MASK
	.align		4
.L_133:
        /*0068*/ 	.byte	0x03, 0x50
        /*006a*/ 	.short	0x0000


	//----- nvinfo : EIATTR_MAXREG_COUNT
	.align		4
        /*006c*/ 	.byte	0x03, 0x1b
        /*006e*/ 	.short	0x00ff


	//----- nvinfo : EIATTR_NUM_BARRIERS
	.align		4
        /*0070*/ 	.byte	0x02, 0x4c
        /*0072*/ 	.byte	0x01
	.zero		1


	//----- nvinfo : EIATTR_MERCURY_ISA_VERSION
	.align		4
        /*0074*/ 	.byte	0x03, 0x5f
        /*0076*/ 	.short	0x0101


	//----- nvinfo : EIATTR_COOP_GROUP_MASK_REGIDS
	.align		4
        /*0078*/ 	.byte	0x04, 0x29
        /*007a*/ 	.short	(.L_135 - .L_134)


	//   ....[0]....
.L_134:
        /*007c*/ 	.word	0xffffffff


	//   ....[1]....
        /*0080*/ 	.word	0xffffffff


	//   ....[2]....
        /*0084*/ 	.word	0xffffffff


	//   ....[3]....
        /*0088*/ 	.word	0xffffffff


	//   ....[4]....
        /*008c*/ 	.word	0xffffffff


	//   ....[5]....
        /*0090*/ 	.word	0xffffffff


	//   ....[6]....
        /*0094*/ 	.word	0xffffffff


	//   ....[7]....
        /*0098*/ 	.word	0xffffffff


	//   ....[8]....
        /*009c*/ 	.word	0xffffffff


	//   ....[9]....
        /*00a0*/ 	.word	0xffffffff


	//   ....[10]....
        /*00a4*/ 	.word	0xffffffff


	//   ....[11]....
        /*00a8*/ 	.word	0xffffffff


	//   ....[12]....
        /*00ac*/ 	.word	0xffffffff


	//   ....[13]....
        /*00b0*/ 	.word	0xffffffff


	//   ....[14]....
        /*00b4*/ 	.word	0xffffffff


	//   ....[15]....
        /*00b8*/ 	.word	0xffffffff


	//   ....[16]....
        /*00bc*/ 	.word	0xffffffff


	//   ....[17]....
        /*00c0*/ 	.word	0xffffffff


	//   ....[18]....
        /*00c4*/ 	.word	0xffffffff


	//   ....[19]....
        /*00c8*/ 	.word	0xffffffff


	//   ....[20]....
        /*00cc*/ 	.word	0xffffffff


	//   ....[21]....
        /*00d0*/ 	.word	0xffffffff


	//   ....[22]....
        /*00d4*/ 	.word	0xffffffff


	//   ....[23]....
        /*00d8*/ 	.word	0xffffffff


	//   ....[24]....
        /*00dc*/ 	.word	0xffffffff


	//   ....[25]....
        /*00e0*/ 	.word	0xffffffff


	//   ....[26]....
        /*00e4*/ 	.word	0xffffffff


	//   ....[27]....
        /*00e8*/ 	.word	0xffffffff


	//   ....[28]....
        /*00ec*/ 	.word	0xffffffff


	//   ....[29]....
        /*00f0*/ 	.word	0xffffffff


	//----- nvinfo : EIATTR_COOP_GROUP_INSTR_OFFSETS
	.align		4
.L_135:
        /*00f4*/ 	.byte	0x04, 0x28
        /*00f6*/ 	.short	(.L_137 - .L_136)


	//   ....[0]....
.L_136:
        /*00f8*/ 	.word	0x00000850


	//   ....[1]....
        /*00fc*/ 	.word	0x000008b0


	//   ....[2]....
        /*0100*/ 	.word	0x00000920


	//   ....[3]....
        /*0104*/ 	.word	0x00000970


	//   ....[4]....
        /*0108*/ 	.word	0x000009a0


	//   ....[5]....
        /*010c*/ 	.word	0x00000b30


	//   ....[6]....
        /*0110*/ 	.word	0x00000bc0


	//   ....[7]....
        /*0114*/ 	.word	0x00000c10


	//   ....[8]....
        /*0118*/ 	.word	0x00000c50


	//   ....[9]....
        /*011c*/ 	.word	0x00000c90


	//   ....[10]....
        /*0120*/ 	.word	0x00001470


	//   ....[11]....
        /*0124*/ 	.word	0x000014f0


	//   ....[12]....
        /*0128*/ 	.word	0x00001540


	//   ....[13]....
        /*012c*/ 	.word	0x00001580


	//   ....[14]....
        /*0130*/ 	.word	0x000015b0


	//   ....[15]....
        /*0134*/ 	.word	0x00001e10


	//   ....[16]....
        /*0138*/ 	.word	0x00001e70


	//   ....[17]....
        /*013c*/ 	.word	0x00001ee0


	//   ....[18]....
        /*0140*/ 	.word	0x00001f30


	//   ....[19]....
        /*0144*/ 	.word	0x00001f60


	//   ....[20]....
        /*0148*/ 	.word	0x000020f0


	//   ....[21]....
        /*014c*/ 	.word	0x00002170


	//   ....[22]....
        /*0150*/ 	.word	0x000021b0


	//   ....[23]....
        /*0154*/ 	.word	0x00002200


	//   ....[24]....
        /*0158*/ 	.word	0x00002250


	//   ....[25]....
        /*015c*/ 	.word	0x00002bc0


	//   ....[26]....
        /*0160*/ 	.word	0x00002c40


	//   ....[27]....
        /*0164*/ 	.word	0x00002c90


	//   ....[28]....
        /*0168*/ 	.word	0x00002cd0


	//   ....[29]....
        /*016c*/ 	.word	0x00002d00


	//----- nvinfo : EIATTR_VRC_CTA_INIT_COUNT
	.align		4
.L_137:
        /*0170*/ 	.byte	0x02, 0x4a
	.zero		1
	.zero		1


	//----- nvinfo : EIATTR_EXIT_INSTR_OFFSETS
	.align		4
        /*0174*/ 	.byte	0x04, 0x1c
        /*0176*/ 	.short	(.L_139 - .L_138)


	//   ....[0]....
.L_138:
        /*0178*/ 	.word	0x00000080


	//   ....[1]....
        /*017c*/ 	.word	0x000000c0


	//   ....[2]....
        /*0180*/ 	.word	0x00002e20


	//   ....[3]....
        /*0184*/ 	.word	0x00002e70


	//----- nvinfo : EIATTR_MAX_THREADS
	.align		4
.L_139:
        /*0188*/ 	.byte	0x04, 0x05
        /*018a*/ 	.short	(.L_141 - .L_140)
.L_140:
        /*018c*/ 	.word	0x00000100
        /*0190*/ 	.word	0x00000001
        /*0194*/ 	.word	0x00000001


	//----- nvinfo : EIATTR_CRS_STACK_SIZE
	.align		4
.L_141:
        /*0198*/ 	.byte	0x04, 0x1e
        /*019a*/ 	.short	(.L_143 - .L_142)
.L_142:
        /*019c*/ 	.word	0x00000000


	//----- nvinfo : EIATTR_CBANK_PARAM_SIZE
	.align		4
.L_143:
        /*01a0*/ 	.byte	0x03, 0x19
        /*01a2*/ 	.short	0x001d


	//----- nvinfo : EIATTR_PARAM_CBANK
	.align		4
        /*01a4*/ 	.byte	0x04, 0x0a
        /*01a6*/ 	.short	(.L_145 - .L_144)
	.align		4
.L_144:
        /*01a8*/ 	.word	index@(.nv.constant0._ZN3cub18CUB_300001_SM_10006detail6reduce28DeviceReduceSingleTileKernelINS2_10policy_hubIij9CustomMinE10Policy1000EPiS8_jS5_iiN4cuda3std3__410__identityEEEvT0_T1_T2_T3_T4_T6_)
        /*01ac*/ 	.short	0x0380
        /*01ae*/ 	.short	0x001d


	//----- nvinfo : EIATTR_SW_WAR
	.align		4
.L_145:
        /*01b0*/ 	.byte	0x04, 0x36
        /*01b2*/ 	.short	(.L_147 - .L_146)
.L_146:
        /*01b4*/ 	.word	0x00000008
.L_147:


//--------------------- .nv.info._ZN3cub18CUB_300001_SM_10006detail11EmptyKernelIvEEvv --------------------------
	.section	.nv.info._ZN3cub18CUB_300001_SM_10006detail11EmptyKernelIvEEvv,"",@"SHT_CUDA_INFO"
	.sectionflags	@""
	.align	4


	//----- nvinfo : EIATTR_CUDA_API_VERSION
	.align		4
        /*0000*/ 	.byte	0x04, 0x37
        /*0002*/ 	.short	(.L_149 - .L_148)
.L_148:
        /*0004*/ 	.word	0x00000082


	//----- nvinfo : EIATTR_SPARSE_MMA_MASK
	.align		4
.L_149:
        /*0008*/ 	.byte	0x03, 0x50
        /*000a*/ 	.short	0x0000


	//----- nvinfo : EIATTR_MAXREG_COUNT
	.align		4
        /*000c*/ 	.byte	0x03, 0x1b
        /*000e*/ 	.short	0x00ff


	//----- nvinfo : EIATTR_MERCURY_ISA_VERSION
	.align		4
        /*0010*/ 	.byte	0x03, 0x5f
        /*0012*/ 	.short	0x0101


	//----- nvinfo : EIATTR_VRC_CTA_INIT_COUNT
	.align		4
        /*0014*/ 	.byte	0x02, 0x4a
	.zero		1
	.zero		1


	//----- nvinfo : EIATTR_EXIT_INSTR_OFFSETS
	.align		4
        /*0018*/ 	.byte	0x04, 0x1c
        /*001a*/ 	.short	(.L_151 - .L_150)


	//   ....[0]....
.L_150:
        /*001c*/ 	.word	0x00000010


	//----- nvinfo : EIATTR_SW_WAR
	.align		4
.L_151:
        /*0020*/ 	.byte	0x04, 0x36
        /*0022*/ 	.short	(.L_153 - .L_152)
.L_152:
        /*0024*/ 	.word	0x00000008
.L_153:


//--------------------- .nv.callgraph             --------------------------
	.section	.nv.callgraph,"",@"SHT_CUDA_CALLGRAPH"
	.align	4
	.sectionentsize	8
	.align		4
        /*0000*/ 	.word	0x00000000
	.align		4
        /*0004*/ 	.word	0xffffffff
	.align		4
        /*0008*/ 	.word	0x00000000
	.align		4
        /*000c*/ 	.word	0xfffffffe
	.align		4
        /*0010*/ 	.word	0x00000000
	.align		4
        /*0014*/ 	.word	0xfffffffd
	.align		4
        /*0018*/ 	.word	0x00000000
	.align		4
        /*001c*/ 	.word	0xfffffffc


//--------------------- .nv.constant4             --------------------------
	.section	.nv.constant4,"a",@progbits
	.align	8
	.align		8
.nv.constant4:
        /*0000*/ 	.dword	_ZN34_INTERNAL_d1372f59_4_k_cu_18a237c74cuda3std3__45__cpo5beginE
	.align		8
        /*0008*/ 	.dword	_ZN34_INTERNAL_d1372f59_4_k_cu_18a237c74cuda3std3__45__cpo3endE
	.align		8
        /*0010*/ 	.dword	_ZN34_INTERNAL_d1372f59_4_k_cu_18a237c74cuda3std3__45__cpo6cbeginE
	.align		8
        /*0018*/ 	.dword	_ZN34_INTERNAL_d1372f59_4_k_cu_18a237c74cuda3std3__45__cpo4cendE
	.align		8
        /*0020*/ 	.dword	_ZN34_INTERNAL_d1372f59_4_k_cu_18a237c74cuda3std3__45__cpo6rbeginE
	.align		8
        /*0028*/ 	.dword	_ZN34_INTERNAL_d1372f59_4_k_cu_18a237c74cuda3std3__45__cpo4rendE
	.align		8
        /*0030*/ 	.dword	_ZN34_INTERNAL_d1372f59_4_k_cu_18a237c74cuda3std3__45__cpo7crbeginE
	.align		8
        /*0038*/ 	.dword	_ZN34_INTERNAL_d1372f59_4_k_cu_18a237c74cuda3std3__45__cpo5crendE
	.align		8
        /*0040*/ 	.dword	_ZN34_INTERNAL_d1372f59_4_k_cu_18a237c74cuda3std3__436_GLOBAL__N__d1372f59_4_k_cu_18a237c76ignoreE
	.align		8
        /*0048*/ 	.dword	_ZN34_INTERNAL_d1372f59_4_k_cu_18a237c74cuda3std3__419piecewise_constructE
	.align		8
        /*0050*/ 	.dword	_ZN34_INTERNAL_d1372f59_4_k_cu_18a237c74cuda3std3__48in_placeE
	.align		8
        /*0058*/ 	.dword	_ZN34_INTERNAL_d1372f59_4_k_cu_18a237c74cuda3std3__420unreachable_sentinelE
	.align		8
        /*0060*/ 	.dword	_ZN34_INTERNAL_d1372f59_4_k_cu_18a237c74cuda3std3__47nulloptE
	.align		8
        /*0068*/ 	.dword	_ZN34_INTERNAL_d1372f59_4_k_cu_18a237c74cuda3std3__48unexpectE
	.align		8
        /*0070*/ 	.dword	_ZN34_INTERNAL_d1372f59_4_k_cu_18a237c74cuda3std6ranges3__45__cpo4swapE
	.align		8
        /*0078*/ 	.dword	_ZN34_INTERNAL_d1372f59_4_k_cu_18a237c74cuda3std6ranges3__45__cpo9iter_moveE
	.align		8
        /*0080*/ 	.dword	_ZN34_INTERNAL_d1372f59_4_k_cu_18a237c74cuda3std6ranges3__45__cpo5beginE
	.align		8
        /*0088*/ 	.dword	_ZN34_INTERNAL_d1372f59_4_k_cu_18a237c74cuda3std6ranges3__45__cpo3endE
	.align		8
        /*0090*/ 	.dword	_ZN34_INTERNAL_d1372f59_4_k_cu_18a237c74cuda3std6ranges3__45__cpo6cbeginE
	.align		8
        /*0098*/ 	.dword	_ZN34_INTERNAL_d1372f59_4_k_cu_18a237c74cuda3std6ranges3__45__cpo4cendE
	.align		8
        /*00a0*/ 	.dword	_ZN34_INTERNAL_d1372f59_4_k_cu_18a237c74cuda3std6ranges3__45__cpo7advanceE
	.align		8
        /*00a8*/ 	.dword	_ZN34_INTERNAL_d1372f59_4_k_cu_18a237c74cuda3std6ranges3__45__cpo9iter_swapE
	.align		8
        /*00b0*/ 	.dword	_ZN34_INTERNAL_d1372f59_4_k_cu_18a237c74cuda3std6ranges3__45__cpo4nextE
	.align		8
        /*00b8*/ 	.dword	_ZN34_INTERNAL_d1372f59_4_k_cu_18a237c74cuda3std6ranges3__45__cpo4prevE
	.align		8
        /*00c0*/ 	.dword	_ZN34_INTERNAL_d1372f59_4_k_cu_18a237c74cuda3std6ranges3__45__cpo4dataE
	.align		8
        /*00c8*/ 	.dword	_ZN34_INTERNAL_d1372f59_4_k_cu_18a237c74cuda3std6ranges3__45__cpo5cdataE
	.align		8
        /*00d0*/ 	.dword	_ZN34_INTERNAL_d1372f59_4_k_cu_18a237c74cuda3std6ranges3__45__cpo4sizeE
	.align		8
        /*00d8*/ 	.dword	_ZN34_INTERNAL_d1372f59_4_k_cu_18a237c74cuda3std6ranges3__45__cpo5ssizeE
	.align		8
        /*00e0*/ 	.dword	_ZN34_INTERNAL_d1372f59_4_k_cu_18a237c74cuda3std6ranges3__45__cpo8distanceE
	.align		8
        /*00e8*/ 	.dword	_ZN34_INTERNAL_d1372f59_4_k_cu_18a237c76thrust24THRUST_300001_SM_1000_NS6system6detail10sequential3seqE
	.align		8
        /*00f0*/ 	.dword	_ZN34_INTERNAL_d1372f59_4_k_cu_18a237c76thrust24THRUST_300001_SM_1000_NS12placeholders2_1E
	.align		8
        /*00f8*/ 	.dword	_ZN34_INTERNAL_d1372f59_4_k_cu_18a237c76thrust24THRUST_300001_SM_1000_NS12placeholders2_2E
	.align		8
        /*0100*/ 	.dword	_ZN34_INTERNAL_d1372f59_4_k_cu_18a237c76thrust24THRUST_300001_SM_1000_NS12placeholders2_3E
	.align		8
        /*0108*/ 	.dword	_ZN34_INTERNAL_d1372f59_4_k_cu_18a237c76thrust24THRUST_300001_SM_1000_NS12placeholders2_4E
	.align		8
        /*0110*/ 	.dword	_ZN34_INTERNAL_d1372f59_4_k_cu_18a237c76thrust24THRUST_300001_SM_1000_NS12placeholders2_5E
	.align		8
        /*0118*/ 	.dword	_ZN34_INTERNAL_d1372f59_4_k_cu_18a237c76thrust24THRUST_300001_SM_1000_NS12placeholders2_6E
	.align		8
        /*0120*/ 	.dword	_ZN34_INTERNAL_d1372f59_4_k_cu_18a237c76thrust24THRUST_300001_SM_1000_NS12placeholders2_7E
	.align		8
        /*0128*/ 	.dword	_ZN34_INTERNAL_d1372f59_4_k_cu_18a237c76thrust24THRUST_300001_SM_1000_NS12placeholders2_8E
	.align		8
        /*0130*/ 	.dword	_ZN34_INTERNAL_d1372f59_4_k_cu_18a237c76thrust24THRUST_300001_SM_1000_NS12placeholders2_9E
	.align		8
        /*0138*/ 	.dword	_ZN34_INTERNAL_d1372f59_4_k_cu_18a237c76thrust24THRUST_300001_SM_1000_NS12placeholders3_10E


//--------------------- .text._ZN3cub18CUB_300001_SM_10006detail6reduce28DeviceReduceSingleTileKernelINS2_10policy_hubIij9CustomMinE10Policy1000EPiS8_iS5_iiN4cuda3std3__410__identityEEEvT0_T1_T2_T3_T4_T6_ --------------------------
	.section	.text._ZN3cub18CUB_300001_SM_10006detail6reduce28DeviceReduceSingleTileKernelINS2_10policy_hubIij9CustomMinE10Policy1000EPiS8_iS5_iiN4cuda3std3__410__identityEEEvT0_T1_T2_T3_T4_T6_,"ax",@progbits
	.align	128
        .global         _ZN3cub18CUB_300001_SM_10006detail6reduce28DeviceReduceSingleTileKernelINS2_10policy_hubIij9CustomMinE10Policy1000EPiS8_iS5_iiN4cuda3std3__410__identityEEEvT0_T1_T2_T3_T4_T6_
        .type           _ZN3cub18CUB_300001_SM_10006detail6reduce28DeviceReduceSingleTileKernelINS2_10policy_hubIij9CustomMinE10Policy1000EPiS8_iS5_iiN4cuda3std3__410__identityEEEvT0_T1_T2_T3_T4_T6_,@function
        .size           _ZN3cub18CUB_300001_SM_10006detail6reduce28DeviceReduceSingleTileKernelINS2_10policy_hubIij9CustomMinE10Policy1000EPiS8_iS5_iiN4cuda3std3__410__identityEEEvT0_T1_T2_T3_T4_T6_,(.L_x_147 - _ZN3cub18CUB_300001_SM_10006detail6reduce28DeviceReduceSingleTileKernelINS2_10policy_hubIij9CustomMinE10Policy1000EPiS8_iS5_iiN4cuda3std3__410__identityEEEvT0_T1_T2_T3_T4_T6_)
        .other          _ZN3cub18CUB_300001_SM_10006detail6reduce28DeviceReduceSingleTileKernelINS2_10policy_hubIij9CustomMinE10Policy1000EPiS8_iS5_iiN4cuda3std3__410__identityEEEvT0_T1_T2_T3_T4_T6_,@"STO_CUDA_ENTRY STV_DEFAULT"
_ZN3cub18CUB_300001_SM_10006detail6reduce28DeviceReduceSingleTileKernelINS2_10policy_hubIij9CustomMinE10Policy1000EPiS8_iS5_iiN4cuda3std3__410__identityEEEvT0_T1_T2_T3_T4_T6_:
.text._ZN3cub18CUB_300001_SM_10006detail6reduce28DeviceReduceSingleTileKernelINS2_10policy_hubIij9CustomMinE10Policy1000EPiS8_iS5_iiN4cuda3std3__410__identityEEEvT0_T1_T2_T3_T4_T6_:
[----:B------:R-:W-:Y:S01]  /*0000*/  LDC R1, c[0x0][0x37c] ;  /* 0x0000df00ff017b82 */ /* 0x000fe20000000800 */
[----:B------:R-:W0:Y:S01]  /*0010*/  LDCU UR4, c[0x0][0x390] ;  /* 0x00007200ff0477ac */ /* 0x000e220008000800 */
[----:B------:R-:W1:Y:S01]  /*0020*/  LDCU.64 UR6, c[0x0][0x358] ;  /* 0x00006b00ff0677ac */ /* 0x000e620008000a00 */
[----:B0-----:R-:W-:-:S05]  /*0030*/  IMAD.U32 R20, RZ, RZ, UR4 ;  /* 0x00000004ff147e24 */ /* 0x001fca000f8e00ff */
[----:B------:R-:W-:-:S13]  /*0040*/  ISETP.NE.AND P0, PT, R20, RZ, PT ;  /* 0x000000ff1400720c */ /* 0x000fda0003f05270 */
[----:B-1----:R-:W-:Y:S05]  /*0050*/  @P0 BRA `(.L_x_0) ;  /* 0x00000000001c0947 */ /* 0x002fea0003800000 */
[----:B------:R-:W0:Y:S02]  /*0060*/  S2R R0, SR_TID.X ;  /* 0x0000000000007919 */ /* 0x000e240000002100 */
[----:B0-----:R-:W-:-:S13]  /*0070*/  ISETP.NE.AND P0, PT, R0, RZ, PT ;  /* 0x000000ff0000720c */ /* 0x001fda0003f05270 */
[----:B------:R-:W-:Y:S05]  /*0080*/  @P0 EXIT ;  /* 0x000000000000094d */ /* 0x000fea0003800000 */
[----:B------:R-:W0:Y:S08]  /*0090*/  LDC R5, c[0x0][0x398] ;  /* 0x0000e600ff057b82 */ /* 0x000e300000000800 */
[----:B------:R-:W0:Y:S02]  /*00a0*/  LDC.64 R2, c[0x0][0x388] ;  /* 0x0000e200ff027b82 */ /* 0x000e240000000a00 */
[----:B0-----:R-:W-:Y:S01]  /*00b0*/  STG.E desc[UR6][R2.64], R5 ;  /* 0x0000000502007986 */ /* 0x001fe2000c101906 */
[----:B------:R-:W-:Y:S05]  /*00c0*/  EXIT ;  /* 0x000000000000794d */ /* 0x000fea0003800000 */
.L_x_0:
[----:B------:R-:W0:Y:S01]  /*00d0*/  LDCU UR4, c[0x0][0x380] ;  /* 0x00007000ff0477ac */ /* 0x000e220008000800 */
[----:B------:R-:W-:Y:S01]  /*00e0*/  BSSY.RECONVERGENT B0, `(.L_x_1) ;  /* 0x000036a000007945 */ /* 0x000fe20003800200 */
[----:B0-----:R-:W-:-:S09]  /*00f0*/  ULOP3.LUT UP0, URZ, UR4, 0xf, URZ, 0xc0, !UPT ;  /* 0x0000000f04ff7892 */ /* 0x001fd2000f80c0ff */
[----:B------:R-:W-:Y:S05]  /*0100*/  BRA.U UP0, `(.L_x_2) ;  /* 0x0000001900a07547 */ /* 0x000fea000b800000 */
[----:B------:R-:W-:-:S13]  /*0110*/  ISETP.GT.AND P0, PT, R20, 0xfff, PT ;  /* 0x00000fff1400780c */ /* 0x000fda0003f04270 */
[----:B------:R-:W-:Y:S05]  /*0120*/  @P0 BRA `(.L_x_3) ;  /* 0x0000000c00640947 */ /* 0x000fea0003800000 */
[----:B------:R-:W0:Y:S01]  /*0130*/  S2R R9, SR_TID.X ;  /* 0x0000000000097919 */ /* 0x000e220000002100 */
[----:B------:R-:W-:Y:S01]  /*0140*/  BSSY.RECONVERGENT B1, `(.L_x_4) ;  /* 0x0000009000017945 */ /* 0x000fe20003800200 */
[----:B------:R-:W-:Y:S01]  /*0150*/  IMAD.MOV.U32 R0, RZ, RZ, RZ ;  /* 0x000000ffff007224 */ /* 0x000fe200078e00ff */
[----:B0-----:R-:W-:Y:S01]  /*0160*/  ISETP.GE.AND P0, PT, R9, R20, PT ;  /* 0x000000140900720c */ /* 0x001fe20003f06270 */
[----:B------:R-:W-:-:S12]  /*0170*/  IMAD.MOV.U32 R11, RZ, RZ, R9 ;  /* 0x000000ffff0b7224 */ /* 0x000fd800078e0009 */
[----:B------:R-:W-:Y:S05]  /*0180*/  @P0 BRA `(.L_x_5) ;  /* 0x0000000000100947 */ /* 0x000fea0003800000 */
[----:B------:R-:W0:Y:S02]  /*0190*/  LDC.64 R2, c[0x0][0x380] ;  /* 0x0000e000ff027b82 */ /* 0x000e240000000a00 */
[----:B0-----:R-:W-:-:S05]  /*01a0*/  IMAD.WIDE.U32 R2, R9, 0x4, R2 ;  /* 0x0000000409027825 */ /* 0x001fca00078e0002 */
[----:B------:R0:W5:Y:S01]  /*01b0*/  LDG.E.CONSTANT R0, desc[UR6][R2.64] ;  /* 0x0000000602007981 */ /* 0x000162000c1e9900 */
[----:B------:R-:W-:-:S07]  /*01c0*/  VIADD R11, R9, 0x100 ;  /* 0x00000100090b7836 */ /* 0x000fce0000000000 */
.L_x_5:
[----:B------:R-:W-:Y:S05]  /*01d0*/  BSYNC.RECONVERGENT B1 ;  /* 0x0000000000017941 */ /* 0x000fea0003800200 */
.L_x_4:
[----:B------:R-:W-:Y:S01]  /*01e0*/  ISETP.GE.AND P0, PT, R11, R20, PT ;  /* 0x000000140b00720c */ /* 0x000fe20003f06270 */
[----:B------:R-:W-:-:S12]  /*01f0*/  BSSY.RECONVERGENT B1, `(.L_x_6) ;  /* 0x0000066000017945 */ /* 0x000fd80003800200 */
[----:B------:R-:W-:Y:S05]  /*0200*/  @P0 BRA `(.L_x_7) ;  /* 0x0000000400900947 */ /* 0x000fea0003800000 */
[----:B0-----:R-:W-:Y:S01]  /*0210*/  LOP3.LUT R3, RZ, R11, RZ, 0x33, !PT ;  /* 0x0000000bff037212 */ /* 0x001fe200078e33ff */
[----:B------:R-:W-:Y:S04]  /*0220*/  BSSY.RECONVERGENT B2, `(.L_x_8) ;  /* 0x0000015000027945 */ /* 0x000fe80003800200 */
[----:B------:R-:W-:-:S05]  /*0230*/  IMAD.IADD R4, R3, 0x1, R20 ;  /* 0x0000000103047824 */ /* 0x000fca00078e0214 */
[C---:B------:R-:W-:Y:S02]  /*0240*/  LOP3.LUT R2, R4.reuse, 0x300, RZ, 0xc0, !PT ;  /* 0x0000030004027812 */ /* 0x040fe400078ec0ff */
[----:B------:R-:W-:Y:S02]  /*0250*/  ISETP.GE.U32.AND P1, PT, R4, 0x300, PT ;  /* 0x000003000400780c */ /* 0x000fe40003f26070 */
[----:B------:R-:W-:-:S13]  /*0260*/  ISETP.NE.AND P0, PT, R2, 0x300, PT ;  /* 0x000003000200780c */ /* 0x000fda0003f05270 */
[----:B------:R-:W-:Y:S05]  /*0270*/  @!P0 BRA `(.L_x_9) ;  /* 0x00000000003c8947 */ /* 0x000fea0003800000 */
[----:B------:R-:W0:Y:S01]  /*0280*/  LDC.64 R2, c[0x0][0x380] ;  /* 0x0000e000ff027b82 */ /* 0x000e220000000a00 */
[----:B------:R-:W-:-:S04]  /*0290*/  LEA.HI R4, R4, 0x1, RZ, 0x18 ;  /* 0x0000000104047811 */ /* 0x000fc800078fc0ff */
[----:B------:R-:W-:-:S05]  /*02a0*/  LOP3.LUT R4, R4, 0x3, RZ, 0xc0, !PT ;  /* 0x0000000304047812 */ /* 0x000fca00078ec0ff */
[----:B------:R-:W-:Y:S02]  /*02b0*/  IMAD.MOV R4, RZ, RZ, -R4 ;  /* 0x000000ffff047224 */ /* 0x000fe400078e0a04 */
[----:B0-----:R-:W-:-:S04]  /*02c0*/  IMAD.WIDE.U32 R2, R11, 0x4, R2 ;  /* 0x000000040b027825 */ /* 0x001fc800078e0002 */
[----:B------:R-:W-:-:S07]  /*02d0*/  IMAD.MOV.U32 R5, RZ, RZ, R3 ;  /* 0x000000ffff057224 */ /* 0x000fce00078e0003 */
.L_x_10:
[----:B------:R-:W-:-:S06]  /*02e0*/  IMAD.MOV.U32 R3, RZ, RZ, R5 ;  /* 0x000000ffff037224 */ /* 0x000fcc00078e0005 */
[----:B------:R0:W2:Y:S01]  /*02f0*/  LDG.E.CONSTANT R3, desc[UR6][R2.64] ;  /* 0x0000000602037981 */ /* 0x0000a2000c1e9900 */
[----:B------:R-:W-:Y:S02]  /*0300*/  VIADD R4, R4, 0x1 ;  /* 0x0000000104047836 */ /* 0x000fe40000000000 */
[----:B------:R-:W-:-:S03]  /*0310*/  VIADD R11, R11, 0x100 ;  /* 0x000001000b0b7836 */ /* 0x000fc60000000000 */
[----:B------:R-:W-:Y:S02]  /*0320*/  ISETP.NE.AND P0, PT, R4, RZ, PT ;  /* 0x000000ff0400720c */ /* 0x000fe40003f05270 */
[----:B0-----:R-:W-:-:S05]  /*0330*/  IADD3 R2, P2, PT, R2, 0x400, RZ ;  /* 0x0000040002027810 */ /* 0x001fca0007f5e0ff */
[----:B------:R-:W-:Y:S01]  /*0340*/  IMAD.X R5, RZ, RZ, R5, P2 ;  /* 0x000000ffff057224 */ /* 0x000fe200010e0605 */
[----:B--2--5:R-:W-:-:S05]  /*0350*/  VIMNMX R0, PT, PT, R3, R0, PT ;  /* 0x0000000003007248 */ /* 0x024fca0003fe0100 */
[----:B------:R-:W-:Y:S05]  /*0360*/  @P0 BRA `(.L_x_10) ;  /* 0xfffffffc00dc0947 */ /* 0x000fea000383ffff */
.L_x_9:
[----:B------:R-:W-:Y:S05]  /*0370*/  BSYNC.RECONVERGENT B2 ;  /* 0x0000000000027941 */ /* 0x000fea0003800200 */
.L_x_8:
[----:B------:R-:W-:Y:S05]  /*0380*/  @!P1 BRA `(.L_x_7) ;  /* 0x0000000400309947 */ /* 0x000fea0003800000 */
[----:B------:R-:W-:Y:S01]  /*0390*/  IMAD.IADD R2, R20, 0x1, -R11 ;  /* 0x0000000114027824 */ /* 0x000fe200078e0a0b */
[----:B------:R-:W-:Y:S01]  /*03a0*/  BSSY.RECONVERGENT B2, `(.L_x_11) ;  /* 0x0000029000027945 */ /* 0x000fe20003800200 */
[----:B------:R-:W-:-:S03]  /*03b0*/  PLOP3.LUT P0, PT, PT, PT, PT, 0x80, 0x8 ;  /* 0x000000000008781c */ /* 0x000fc60003f0f070 */
[----:B------:R-:W-:-:S13]  /*03c0*/  ISETP.GT.AND P1, PT, R2, 0xc00, PT ;  /* 0x00000c000200780c */ /* 0x000fda0003f24270 */
[----:B------:R-:W-:Y:S05]  /*03d0*/  @!P1 BRA `(.L_x_12) ;  /* 0x0000000000949947 */ /* 0x000fea0003800000 */
[----:B------:R-:W-:Y:S01]  /*03e0*/  PLOP3.LUT P0, PT, PT, PT, PT, 0x8, 0x80 ;  /* 0x000000000080781c */ /* 0x000fe20003f0e170 */
[----:B------:R-:W-:-:S12]  /*03f0*/  VIADD R8, R20, 0xfffff400 ;  /* 0xfffff40014087836 */ /* 0x000fd80000000000 */
.L_x_13:
[----:B------:R-:W0:Y:S01]  /*0400*/  LDC.64 R4, c[0x0][0x380] ;  /* 0x0000e000ff047b82 */ /* 0x000e220000000a00 */
[C---:B------:R-:W-:Y:S02]  /*0410*/  VIADD R7, R11.reuse, 0x400 ;  /* 0x000004000b077836 */ /* 0x040fe40000000000 */
[C---:B------:R-:W-:Y:S02]  /*0420*/  VIADD R3, R11.reuse, 0x800 ;  /* 0x000008000b037836 */ /* 0x040fe40000000000 */
[----:B0-----:R-:W-:-:S05]  /*0430*/  IMAD.WIDE R22, R11, 0x4, R4 ;  /* 0x000000040b167825 */ /* 0x001fca00078e0204 */
[----:B------:R-:W2:Y:S01]  /*0440*/  LDG.E.CONSTANT R10, desc[UR6][R22.64] ;  /* 0x00000006160a7981 */ /* 0x000ea2000c1e9900 */
[----:B------:R-:W-:-:S03]  /*0450*/  IMAD.WIDE R6, R7, 0x4, R4 ;  /* 0x0000000407067825 */ /* 0x000fc600078e0204 */
[----:B------:R-:W2:Y:S04]  /*0460*/  LDG.E.CONSTANT R13, desc[UR6][R22.64+0x400] ;  /* 0x00040006160d7981 */ /* 0x000ea8000c1e9900 */
[----:B------:R-:W3:Y:S04]  /*0470*/  LDG.E.CONSTANT R12, desc[UR6][R22.64+0x800] ;  /* 0x00080006160c7981 */ /* 0x000ee8000c1e9900 */
[----:B------:R-:W3:Y:S01]  /*0480*/  LDG.E.CONSTANT R19, desc[UR6][R22.64+0xc00] ;  /* 0x000c000616137981 */ /* 0x000ee2000c1e9900 */
[----:B------:R-:W-:-:S03]  /*0490*/  IMAD.WIDE R2, R3, 0x4, R4 ;  /* 0x0000000403027825 */ /* 0x000fc600078e0204 */
[----:B------:R-:W4:Y:S04]  /*04a0*/  LDG.E.CONSTANT R15, desc[UR6][R6.64] ;  /* 0x00000006060f7981 */ /* 0x000f28000c1e9900 */
[----:B------:R-:W4:Y:S01]  /*04b0*/  LDG.E.CONSTANT R16, desc[UR6][R6.64+0x400] ;  /* 0x0004000606107981 */ /* 0x000f22000c1e9900 */
[----:B------:R-:W-:-:S03]  /*04c0*/  VIADD R25, R11, 0xc00 ;  /* 0x00000c000b197836 */ /* 0x000fc60000000000 */
[----:B------:R-:W4:Y:S04]  /*04d0*/  LDG.E.CONSTANT R14, desc[UR6][R6.64+0x800] ;  /* 0x00080006060e7981 */ /* 0x000f28000c1e9900 */
[----:B------:R-:W4:Y:S01]  /*04e0*/  LDG.E.CONSTANT R21, desc[UR6][R6.64+0xc00] ;  /* 0x000c000606157981 */ /* 0x000f22000c1e9900 */
[----:B------:R-:W-:-:S03]  /*04f0*/  IMAD.WIDE R4, R25, 0x4, R4 ;  /* 0x0000000419047825 */ /* 0x000fc600078e0204 */
[----:B------:R-:W4:Y:S04]  /*0500*/  LDG.E.CONSTANT R17, desc[UR6][R2.64] ;  /* 0x0000000602117981 */ /* 0x000f28000c1e9900 */
[----:B------:R-:W4:Y:S04]  /*0510*/  LDG.E.CONSTANT R18, desc[UR6][R2.64+0x400] ;  /* 0x0004000602127981 */ /* 0x000f28000c1e9900 */
[----:B------:R-:W4:Y:S04]  /*0520*/  LDG.E.CONSTANT R23, desc[UR6][R2.64+0x800] ;  /* 0x0008000602177981 */ /* 0x000f28000c1e9900 */
[----:B------:R-:W4:Y:S04]  /*0530*/  LDG.E.CONSTANT R24, desc[UR6][R2.64+0xc00] ;  /* 0x000c000602187981 */ /* 0x000f28000c1e9900 */
[----:B------:R-:W4:Y:S04]  /*0540*/  LDG.E.CONSTANT R25, desc[UR6][R4.64] ;  /* 0x0000000604197981 */ /* 0x000f28000c1e9900 */
[----:B------:R-:W4:Y:S04]  /*0550*/  LDG.E.CONSTANT R26, desc[UR6][R4.64+0x400] ;  /* 0x00040006041a7981 */ /* 0x000f28000c1e9900 */
[----:B------:R-:W4:Y:S04]  /*0560*/  LDG.E.CONSTANT R22, desc[UR6][R4.64+0x800] ;  /* 0x0008000604167981 */ /* 0x000f28000c1e9900 */
[----:B------:R-:W4:Y:S01]  /*0570*/  LDG.E.CONSTANT R27, desc[UR6][R4.64+0xc00] ;  /* 0x000c0006041b7981 */ /* 0x000f22000c1e9900 */
[----:B------:R-:W-:-:S05]  /*0580*/  VIADD R11, R11, 0x1000 ;  /* 0x000010000b0b7836 */ /* 0x000fca0000000000 */
[----:B------:R-:W-:Y:S02]  /*0590*/  ISETP.GE.AND P1, PT, R11, R8, PT ;  /* 0x000000080b00720c */ /* 0x000fe40003f26270 */
[----:B--2--5:R-:W-:-:S04]  /*05a0*/  VIMNMX3 R10, R10, R0, R13, PT ;  /* 0x000000000a0a720f */ /* 0x024fc8000380010d */
[----:B---3--:R-:W-:-:S04]  /*05b0*/  VIMNMX3 R10, R12, R10, R19, PT ;  /* 0x0000000a0c0a720f */ /* 0x008fc80003800113 */
[----:B----4-:R-:W-:-:S04]  /*05c0*/  VIMNMX3 R10, R15, R10, R16, PT ;  /* 0x0000000a0f0a720f */ /* 0x010fc80003800110 */
[----:B------:R-:W-:-:S04]  /*05d0*/  VIMNMX3 R10, R14, R10, R21, PT ;  /* 0x0000000a0e0a720f */ /* 0x000fc80003800115 */
[----:B------:R-:W-:-:S04]  /*05e0*/  VIMNMX3 R10, R17, R10, R18, PT ;  /* 0x0000000a110a720f */ /* 0x000fc80003800112 */
[----:B------:R-:W-:-:S04]  /*05f0*/  VIMNMX3 R10, R23, R10, R24, PT ;  /* 0x0000000a170a720f */ /* 0x000fc80003800118 */
[----:B------:R-:W-:-:S04]  /*0600*/  VIMNMX3 R25, R25, R10, R26, PT ;  /* 0x0000000a1919720f */ /* 0x000fc8000380011a */
[----:B------:R-:W-:Y:S01]  /*0610*/  VIMNMX3 R0, R22, R25, R27, PT ;  /* 0x000000191600720f */ /* 0x000fe2000380011b */
[----:B------:R-:W-:Y:S06]  /*0620*/  @!P1 BRA `(.L_x_13) ;  /* 0xfffffffc00749947 */ /* 0x000fec000383ffff */
.L_x_12:
[----:B------:R-:W-:Y:S05]  /*0630*/  BSYNC.RECONVERGENT B2 ;  /* 0x0000000000027941 */ /* 0x000fea0003800200 */
.L_x_11:
[----:B------:R-:W-:Y:S01]  /*0640*/  IMAD.IADD R2, R20, 0x1, -R11 ;  /* 0x0000000114027824 */ /* 0x000fe200078e0a0b */
[----:B------:R-:W-:Y:S04]  /*0650*/  BSSY.RECONVERGENT B2, `(.L_x_14) ;  /* 0x0000015000027945 */ /* 0x000fe80003800200 */
[----:B------:R-:W-:-:S13]  /*0660*/  ISETP.GT.AND P1, PT, R2, 0x400, PT ;  /* 0x000004000200780c */ /* 0x000fda0003f24270 */
[----:B------:R-:W-:Y:S05]  /*0670*/  @!P1 BRA `(.L_x_15) ;  /* 0x0000000000489947 */ /* 0x000fea0003800000 */
[----:B------:R-:W0:Y:S01]  /*0680*/  LDC.64 R4, c[0x0][0x380] ;  /* 0x0000e000ff047b82 */ /* 0x000e220000000a00 */
[C---:B------:R-:W-:Y:S02]  /*0690*/  VIADD R13, R11.reuse, 0x400 ;  /* 0x000004000b0d7836 */ /* 0x040fe40000000000 */
[----:B0-----:R-:W-:-:S05]  /*06a0*/  IMAD.WIDE R2, R11, 0x4, R4 ;  /* 0x000000040b027825 */ /* 0x001fca00078e0204 */
[----:B------:R-:W2:Y:S01]  /*06b0*/  LDG.E.CONSTANT R7, desc[UR6][R2.64] ;  /* 0x0000000602077981 */ /* 0x000ea2000c1e9900 */
[----:B------:R-:W-:-:S03]  /*06c0*/  IMAD.WIDE R4, R13, 0x4, R4 ;  /* 0x000000040d047825 */ /* 0x000fc600078e0204 */
[----:B------:R-:W2:Y:S04]  /*06d0*/  LDG.E.CONSTANT R6, desc[UR6][R2.64+0x400] ;  /* 0x0004000602067981 */ /* 0x000ea8000c1e9900 */
[----:B------:R-:W3:Y:S04]  /*06e0*/  LDG.E.CONSTANT R13, desc[UR6][R2.64+0x800] ;  /* 0x00080006020d7981 */ /* 0x000ee8000c1e9900 */
[----:B------:R-:W3:Y:S04]  /*06f0*/  LDG.E.CONSTANT R8, desc[UR6][R2.64+0xc00] ;  /* 0x000c000602087981 */ /* 0x000ee8000c1e9900 */
[----:B------:R-:W4:Y:S04]  /*0700*/  LDG.E.CONSTANT R15, desc[UR6][R4.64] ;  /* 0x00000006040f7981 */ /* 0x000f28000c1e9900 */
[----:B------:R-:W4:Y:S04]  /*0710*/  LDG.E.CONSTANT R10, desc[UR6][R4.64+0x400] ;  /* 0x00040006040a7981 */ /* 0x000f28000c1e9900 */
[----:B------:R-:W4:Y:S04]  /*0720*/  LDG.E.CONSTANT R17, desc[UR6][R4.64+0x800] ;  /* 0x0008000604117981 */ /* 0x000f28000c1e9900 */
[----:B------:R-:W4:Y:S01]  /*0730*/  LDG.E.CONSTANT R12, desc[UR6][R4.64+0xc00] ;  /* 0x000c0006040c7981 */ /* 0x000f22000c1e9900 */
[----:B------:R-:W-:Y:S01]  /*0740*/  PLOP3.LUT P0, PT, PT, PT, PT, 0x8, 0x80 ;  /* 0x000000000080781c */ /* 0x000fe20003f0e170 */
[----:B------:R-:W-:Y:S01]  /*0750*/  VIADD R11, R11, 0x800 ;  /* 0x000008000b0b7836 */ /* 0x000fe20000000000 */
[----:B--2--5:R-:W-:-:S04]  /*0760*/  VIMNMX3 R6, R7, R0, R6, PT ;  /* 0x000000000706720f */ /* 0x024fc80003800106 */
[----:B---3--:R-:W-:-:S04]  /*0770*/  VIMNMX3 R6, R13, R6, R8, PT ;  /* 0x000000060d06720f */ /* 0x008fc80003800108 */
[----:B----4-:R-:W-:-:S04]  /*0780*/  VIMNMX3 R6, R15, R6, R10, PT ;  /* 0x000000060f06720f */ /* 0x010fc8000380010a */
[----:B------:R-:W-:-:S07]  /*0790*/  VIMNMX3 R0, R17, R6, R12, PT ;  /* 0x000000061100720f */ /* 0x000fce000380010c */
.L_x_15:
[----:B------:R-:W-:Y:S05]  /*07a0*/  BSYNC.RECONVERGENT B2 ;  /* 0x0000000000027941 */ /* 0x000fea0003800200 */
.L_x_14:
[----:B------:R-:W-:-:S13]  /*07b0*/  ISETP.LT.OR P0, PT, R11, R20, P0 ;  /* 0x000000140b00720c */ /* 0x000fda0000701670 */
[----:B------:R-:W-:Y:S05]  /*07c0*/  @!P0 BRA `(.L_x_7) ;  /* 0x0000000000208947 */ /* 0x000fea0003800000 */
[----:B------:R-:W0:Y:S02]  /*07d0*/  LDC.64 R2, c[0x0][0x380] ;  /* 0x0000e000ff027b82 */ /* 0x000e240000000a00 */
[----:B0-----:R-:W-:-:S05]  /*07e0*/  IMAD.WIDE R2, R11, 0x4, R2 ;  /* 0x000000040b027825 */ /* 0x001fca00078e0202 */
[----:B------:R-:W2:Y:S04]  /*07f0*/  LDG.E.CONSTANT R5, desc[UR6][R2.64] ;  /* 0x0000000602057981 */ /* 0x000ea8000c1e9900 */
[----:B------:R-:W2:Y:S04]  /*0800*/  LDG.E.CONSTANT R4, desc[UR6][R2.64+0x400] ;  /* 0x0004000602047981 */ /* 0x000ea8000c1e9900 */
[----:B------:R-:W3:Y:S04]  /*0810*/  LDG.E.CONSTANT R7, desc[UR6][R2.64+0x800] ;  /* 0x0008000602077981 */ /* 0x000ee8000c1e9900 */
[----:B------:R-:W3:Y:S01]  /*0820*/  LDG.E.CONSTANT R6, desc[UR6][R2.64+0xc00] ;  /* 0x000c000602067981 */ /* 0x000ee2000c1e9900 */
[----:B--2--5:R-:W-:-:S04]  /*0830*/  VIMNMX3 R0, R5, R0, R4, PT ;  /* 0x000000000500720f */ /* 0x024fc80003800104 */
[----:B---3--:R-:W-:-:S07]  /*0840*/  VIMNMX3 R0, R7, R0, R6, PT ;  /* 0x000000000700720f */ /* 0x008fce0003800106 */
.L_x_7:
[----:B------:R-:W-:Y:S05]  /*0850*/  BSYNC.RECONVERGENT B1 ;  /* 0x0000000000017941 */ /* 0x000fea0003800200 */
.L_x_6:
[----:B------:R-:W-:Y:S01]  /*0860*/  ISETP.GE.AND P0, PT, R20, 0x100, PT ;  /* 0x000001001400780c */ /* 0x000fe20003f06270 */
[----:B-----5:R-:W-:-:S12]  /*0870*/  IMAD.MOV.U32 R7, RZ, RZ, R0 ;  /* 0x000000ffff077224 */ /* 0x020fd800078e0000 */
[----:B------:R-:W-:Y:S05]  /*0880*/  @!P0 BRA `(.L_x_16) ;  /* 0x0000000000a08947 */ /* 0x000fea0003800000 */
[----:B------:R-:W1:Y:S01]  /*0890*/  S2R R6, SR_LANEID ;  /* 0x0000000000067919 */ /* 0x000e620000000000 */
[----:B------:R-:W2:Y:S02]  /*08a0*/  SHFL.DOWN PT, R0, R7, 0x1, 0x1f ;  /* 0x08201f0007007f89 */ /* 0x000ea400000e0000 */
[----:B--2---:R-:W-:Y:S02]  /*08b0*/  VIMNMX R0, PT, PT, R0, R7, PT ;  /* 0x0000000700007248 */ /* 0x004fe40003fe0100 */
[C---:B-1----:R-:W-:Y:S02]  /*08c0*/  ISETP.GT.AND P0, PT, R6.reuse, 0x1e, PT ;  /* 0x0000001e0600780c */ /* 0x042fe40003f04270 */
[C---:B------:R-:W-:Y:S02]  /*08d0*/  ISETP.NE.AND P1, PT, R6.reuse, RZ, PT ;  /* 0x000000ff0600720c */ /* 0x040fe40003f25270 */
[----:B------:R-:W-:Y:S02]  /*08e0*/  SEL R0, R7, R0, P0 ;  /* 0x0000000007007207 */ /* 0x000fe40000000000 */
[----:B------:R-:W-:-:S03]  /*08f0*/  ISETP.GT.AND P0, PT, R6, 0x1d, PT ;  /* 0x0000001d0600780c */ /* 0x000fc60003f04270 */
[----:B0-----:R-:W0:Y:S06]  /*0900*/  SHFL.DOWN PT, R3, R0, 0x2, 0x1f ;  /* 0x08401f0000037f89 */ /* 0x001e2c00000e0000 */
[----:B------:R-:W1:Y:S01]  /*0910*/  @!P1 S2R R5, SR_CgaCtaId ;  /* 0x0000000000059919 */ /* 0x000e620000008800 */
[----:B------:R-:W-:Y:S02]  /*0920*/  @!P1 MOV R4, 0x400 ;  /* 0x0000040000049802 */ /* 0x000fe40000000f00 */
[----:B------:R-:W-:-:S04]  /*0930*/  @!P1 SHF.R.U32.HI R2, RZ, 0x3, R9 ;  /* 0x00000003ff029819 */ /* 0x000fc80000011609 */
[----:B------:R-:W-:Y:S02]  /*0940*/  @!P1 LOP3.LUT R2, R2, 0x7c, RZ, 0xc0, !PT ;  /* 0x0000007c02029812 */ /* 0x000fe400078ec0ff */
[----:B0-----:R-:W-:Y:S02]  /*0950*/  @!P0 VIMNMX R0, PT, PT, R0, R3, PT ;  /* 0x0000000300008248 */ /* 0x001fe40003fe0100 */
[----:B------:R-:W-:-:S03]  /*0960*/  ISETP.GT.AND P0, PT, R6, 0x1b, PT ;  /* 0x0000001b0600780c */ /* 0x000fc60003f04270 */
[----:B------:R-:W0:Y:S01]  /*0970*/  SHFL.DOWN PT, R3, R0, 0x4, 0x1f ;  /* 0x08801f0000037f89 */ /* 0x000e2200000e0000 */
[----:B-1----:R-:W-:-:S05]  /*0980*/  @!P1 LEA R5, R5, R4, 0x18 ;  /* 0x0000000405059211 */ /* 0x002fca00078ec0ff */
[----:B------:R-:W-:-:S04]  /*0990*/  @!P1 IMAD.IADD R2, R2, 0x1, R5 ;  /* 0x0000000102029824 */ /* 0x000fc800078e0205 */
[----:B0-----:R-:W-:Y:S02]  /*09a0*/  @!P0 VIMNMX R0, PT, PT, R0, R3, PT ;  /* 0x0000000300008248 */ /* 0x001fe40003fe0100 */
[----:B------:R-:W-:-:S03]  /*09b0*/  ISETP.GT.AND P0, PT, R6, 0x17, PT ;  /* 0x000000170600780c */ /* 0x000fc60003f04270 */
[----:B------:R-:W0:Y:S10]  /*09c0*/  SHFL.DOWN PT, R3, R0, 0x8, 0x1f ;  /* 0x09001f0000037f89 */ /* 0x000e3400000e0000 */
[----:B0-----:R-:W-:-:S02]  /*09d0*/  @!P0 VIMNMX R0, PT, PT, R0, R3, PT ;  /* 0x0000000300008248 */ /* 0x001fc40003fe0100 */
[----:B------:R-:W-:-:S03]  /*09e0*/  ISETP.NE.AND P0, PT, R9, RZ, PT ;  /* 0x000000ff0900720c */ /* 0x000fc60003f05270 */
[----:B------:R-:W0:Y:S02]  /*09f0*/  SHFL.DOWN PT, R3, R0, 0x10, 0x1f ;  /* 0x0a001f0000037f89 */ /* 0x000e2400000e0000 */
[----:B0-----:R-:W-:-:S05]  /*0a00*/  VIMNMX R5, PT, PT, R0, R3, PT ;  /* 0x0000000300057248 */ /* 0x001fca0003fe0100 */
[----:B------:R0:W-:Y:S01]  /*0a10*/  @!P1 STS [R2+0x8], R5 ;  /* 0x0000080502009388 */ /* 0x0001e20000000800 */
[----:B------:R-:W-:Y:S01]  /*0a20*/  BAR.SYNC.DEFER_BLOCKING 0x0 ;  /* 0x0000000000007b1d */ /* 0x000fe20000010000 */
[----:B------:R-:W-:-:S04]  /*0a30*/  ISETP.GT.AND P1, PT, R6, 0xf, PT ;  /* 0x0000000f0600780c */ /* 0x000fc80003f24270 */
[----:B------:R-:W-:Y:S01]  /*0a40*/  SEL R3, R0, R5, P1 ;  /* 0x0000000500037207 */ /* 0x000fe20000800000 */
[----:B------:R-:W-:Y:S08]  /*0a50*/  @P0 BRA `(.L_x_17) ;  /* 0x0000002c00480947 */ /* 0x000ff00003800000 */
[----:B------:R-:W1:Y:S01]  /*0a60*/  S2UR UR5, SR_CgaCtaId ;  /* 0x00000000000579c3 */ /* 0x000e620000008800 */
[----:B------:R-:W-:Y:S02]  /*0a70*/  UMOV UR4, 0x400 ;  /* 0x0000040000047882 */ /* 0x000fe40000000000 */
[----:B-1----:R-:W-:-:S09]  /*0a80*/  ULEA UR4, UR5, UR4, 0x18 ;  /* 0x0000000405047291 */ /* 0x002fd2000f8ec0ff */
[----:B------:R-:W-:Y:S04]  /*0a90*/  LDS R0, [UR4+0xc] ;  /* 0x00000c04ff007984 */ /* 0x000fe80008000800 */
[----:B0-----:R-:W0:Y:S04]  /*0aa0*/  LDS.128 R4, [UR4+0x10] ;  /* 0x00001004ff047984 */ /* 0x001e280008000c00 */
[----:B------:R-:W1:Y:S01]  /*0ab0*/  LDS.64 R8, [UR4+0x20] ;  /* 0x00002004ff087984 */ /* 0x000e620008000a00 */
[----:B0-----:R-:W-:-:S04]  /*0ac0*/  VIMNMX3 R0, R0, R3, R4, PT ;  /* 0x000000030000720f */ /* 0x001fc80003800104 */
[----:B------:R-:W-:-:S04]  /*0ad0*/  VIMNMX3 R0, R5, R0, R6, PT ;  /* 0x000000000500720f */ /* 0x000fc80003800106 */
[----:B-1----:R-:W-:-:S04]  /*0ae0*/  VIMNMX3 R0, R7, R0, R8, PT ;  /* 0x000000000700720f */ /* 0x002fc80003800108 */
[----:B------:R-:W-:Y:S01]  /*0af0*/  VIMNMX R3, PT, PT, R0, R9, PT ;  /* 0x0000000900037248 */ /* 0x000fe20003fe0100 */
[----:B------:R-:W-:Y:S06]  /*0b00*/  BRA `(.L_x_17) ;  /* 0x0000002c001c7947 */ /* 0x000fec0003800000 */
.L_x_16:
[----:B------:R-:W1:Y:S01]  /*0b10*/  S2R R4, SR_LANEID ;  /* 0x0000000000047919 */ /* 0x000e620000000000 */
[----:B------:R-:W-:-:S04]  /*0b20*/  LOP3.LUT R0, R9, 0x3e0, RZ, 0xc0, !PT ;  /* 0x000003e009007812 */ /* 0x000fc800078ec0ff */
[----:B------:R-:W-:Y:S01]  /*0b30*/  LOP3.LUT R5, RZ, R0, RZ, 0x33, !PT ;  /* 0x00000000ff057212 */ /* 0x000fe200078e33ff */
[----:B0-----:R-:W-:-:S04]  /*0b40*/  VIADD R3, R0, 0x20 ;  /* 0x0000002000037836 */ /* 0x001fc80000000000 */
[----:B------:R-:W-:Y:S01]  /*0b50*/  IMAD.IADD R5, R5, 0x1, R20 ;  /* 0x0000000105057824 */ /* 0x000fe200078e0214 */
[----:B------:R-:W-:-:S04]  /*0b60*/  ISETP.GT.AND P0, PT, R3, R20, PT ;  /* 0x000000140300720c */ /* 0x000fc80003f04270 */
[----:B------:R-:W-:-:S05]  /*0b70*/  SEL R5, R5, 0x1f, P0 ;  /* 0x0000001f05057807 */ /* 0x000fca0000000000 */
[----:B------:R-:W0:Y:S01]  /*0b80*/  SHFL.DOWN PT, R0, R7, 0x1, R5 ;  /* 0x0820000007007989 */ /* 0x000e2200000e0005 */
[C---:B-1----:R-:W-:Y:S01]  /*0b90*/  ISETP.GE.AND P0, PT, R4.reuse, R5, PT ;  /* 0x000000050400720c */ /* 0x042fe20003f06270 */
[C---:B------:R-:W-:Y:S01]  /*0ba0*/  VIADD R2, R4.reuse, 0x2 ;  /* 0x0000000204027836 */ /* 0x040fe20000000000 */
[----:B------:R-:W-:-:S11]  /*0bb0*/  ISETP.NE.AND P1, PT, R4, RZ, PT ;  /* 0x000000ff0400720c */ /* 0x000fd60003f25270 */
[----:B0-----:R-:W-:Y:S02]  /*0bc0*/  @!P0 VIMNMX R7, PT, PT, R0, R7, PT ;  /* 0x0000000700078248 */ /* 0x001fe40003fe0100 */
[----:B------:R-:W-:Y:S01]  /*0bd0*/  ISETP.GT.AND P0, PT, R2, R5, PT ;  /* 0x000000050200720c */ /* 0x000fe20003f04270 */
[----:B------:R-:W-:Y:S01]  /*0be0*/  VIADD R2, R4, 0x4 ;  /* 0x0000000404027836 */ /* 0x000fe20000000000 */
[----:B------:R-:W0:Y:S01]  /*0bf0*/  @!P1 S2R R6, SR_CgaCtaId ;  /* 0x0000000000069919 */ /* 0x000e220000008800 */
[----:B------:R-:W-:Y:S01]  /*0c00*/  @!P1 MOV R3, 0x400 ;  /* 0x0000040000039802 */ /* 0x000fe20000000f00 */
[----:B------:R-:W1:Y:S09]  /*0c10*/  SHFL.DOWN PT, R0, R7, 0x2, R5 ;  /* 0x0840000007007989 */ /* 0x000e7200000e0005 */
[----:B-1----:R-:W-:-:S02]  /*0c20*/  @!P0 VIMNMX R7, PT, PT, R7, R0, PT ;  /* 0x0000000007078248 */ /* 0x002fc40003fe0100 */
[----:B------:R-:W-:Y:S01]  /*0c30*/  ISETP.GT.AND P0, PT, R2, R5, PT ;  /* 0x000000050200720c */ /* 0x000fe20003f04270 */
[----:B------:R-:W-:Y:S01]  /*0c40*/  VIADD R2, R4, 0x8 ;  /* 0x0000000804027836 */ /* 0x000fe20000000000 */
[----:B0-----:R-:W-:Y:S01]  /*0c50*/  @!P1 LEA R3, R6, R3, 0x18 ;  /* 0x0000000306039211 */ /* 0x001fe200078ec0ff */
[----:B------:R-:W0:Y:S10]  /*0c60*/  SHFL.DOWN PT, R0, R7, 0x4, R5 ;  /* 0x0880000007007989 */ /* 0x000e3400000e0005 */
[----:B0-----:R-:W-:-:S02]  /*0c70*/  @!P0 VIMNMX R7, PT, PT, R7, R0, PT ;  /* 0x0000000007078248 */ /* 0x001fc40003fe0100 */
[----:B------:R-:W-:Y:S01]  /*0c80*/  ISETP.GT.AND P0, PT, R2, R5, PT ;  /* 0x000000050200720c */ /* 0x000fe20003f04270 */
[----:B------:R-:W-:Y:S02]  /*0c90*/  VIADD R2, R4, 0x10 ;  /* 0x0000001004027836 */ /* 0x000fe40000000000 */
[----:B------:R-:W0:Y:S10]  /*0ca0*/  SHFL.DOWN PT, R0, R7, 0x8, R5 ;  /* 0x0900000007007989 */ /* 0x000e3400000e0005 */
[----:B0-----:R-:W-:-:S02]  /*0cb0*/  @!P0 VIMNMX R7, PT, PT, R7, R0, PT ;  /* 0x0000000007078248 */ /* 0x001fc40003fe0100 */
[----:B------:R-:W-:Y:S02]  /*0cc0*/  ISETP.GT.AND P0, PT, R2, R5, PT ;  /* 0x000000050200720c */ /* 0x000fe40003f04270 */
[----:B------:R-:W-:Y:S01]  /*0cd0*/  @!P1 SHF.R.U32.HI R2, RZ, 0x3, R9 ;  /* 0x00000003ff029819 */ /* 0x000fe20000011609 */
[----:B------:R-:W0:Y:S03]  /*0ce0*/  SHFL.DOWN PT, R0, R7, 0x10, R5 ;  /* 0x0a00000007007989 */ /* 0x000e2600000e0005 */
[----:B------:R-:W-:-:S05]  /*0cf0*/  @!P1 LOP3.LUT R2, R2, 0x7c, RZ, 0xc0, !PT ;  /* 0x0000007c02029812 */ /* 0x000fca00078ec0ff */
[----:B------:R-:W-:Y:S02]  /*0d00*/  @!P1 IMAD.IADD R2, R2, 0x1, R3 ;  /* 0x0000000102029824 */ /* 0x000fe400078e0203 */
[----:B0-----:R-:W-:Y:S02]  /*0d10*/  @!P0 VIMNMX R7, PT, PT, R7, R0, PT ;  /* 0x0000000007078248 */ /* 0x001fe40003fe0100 */
[----:B------:R-:W-:-:S03]  /*0d20*/  ISETP.NE.AND P0, PT, R9, RZ, PT ;  /* 0x000000ff0900720c */ /* 0x000fc60003f05270 */
[----:B------:R-:W-:-:S05]  /*0d30*/  IMAD.MOV.U32 R3, RZ, RZ, R7 ;  /* 0x000000ffff037224 */ /* 0x000fca00078e0007 */
[----:B------:R4:W-:Y:S01]  /*0d40*/  @!P1 STS [R2+0x8], R3 ;  /* 0x0000080302009388 */ /* 0x0009e20000000800 */
[----:B------:R-:W-:Y:S06]  /*0d50*/  BAR.SYNC.DEFER_BLOCKING 0x0 ;  /* 0x0000000000007b1d */ /* 0x000fec0000010000 */
[----:B------:R-:W-:Y:S05]  /*0d60*/  @P0 BRA `(.L_x_17) ;  /* 0x0000002800840947 */ /* 0x000fea0003800000 */
[----:B------:R-:W0:Y:S01]  /*0d70*/  S2UR UR5, SR_CgaCtaId ;  /* 0x00000000000579c3 */ /* 0x000e220000008800 */
[----:B------:R-:W-:Y:S01]  /*0d80*/  UMOV UR4, 0x400 ;  /* 0x0000040000047882 */ /* 0x000fe20000000000 */
[C---:B------:R-:W-:Y:S02]  /*0d90*/  ISETP.GT.AND P2, PT, R20.reuse, 0x20, PT ;  /* 0x000000201400780c */ /* 0x040fe40003f44270 */
[C---:B------:R-:W-:Y:S02]  /*0da0*/  ISETP.GT.AND P4, PT, R20.reuse, 0x40, PT ;  /* 0x000000401400780c */ /* 0x040fe40003f84270 */
[C---:B------:R-:W-:Y:S02]  /*0db0*/  ISETP.GT.AND P3, PT, R20.reuse, 0x60, PT ;  /* 0x000000601400780c */ /* 0x040fe40003f64270 */
[----:B------:R-:W-:Y:S01]  /*0dc0*/  ISETP.GT.AND P1, PT, R20, 0x80, PT ;  /* 0x000000801400780c */ /* 0x000fe20003f24270 */
[----:B0-----:R-:W-:-:S09]  /*0dd0*/  ULEA UR4, UR5, UR4, 0x18 ;  /* 0x0000000405047291 */ /* 0x001fd2000f8ec0ff */
[----:B------:R-:W4:Y:S04]  /*0de0*/  LDS R0, [UR4+0xc] ;  /* 0x00000c04ff007984 */ /* 0x000f280008000800 */
[----:B------:R-:W0:Y:S04]  /*0df0*/  LDS.128 R4, [UR4+0x10] ;  /* 0x00001004ff047984 */ /* 0x000e280008000c00 */
[----:B------:R-:W1:Y:S01]  /*0e00*/  LDS.64 R8, [UR4+0x20] ;  /* 0x00002004ff087984 */ /* 0x000e620008000a00 */
[----:B----4-:R-:W-:Y:S02]  /*0e10*/  @P2 VIMNMX R3, PT, PT, R3, R0, PT ;  /* 0x0000000003032248 */ /* 0x010fe40003fe0100 */
[----:B------:R-:W-:-:S02]  /*0e20*/  ISETP.GT.AND P2, PT, R20, 0xa0, PT ;  /* 0x000000a01400780c */ /* 0x000fc40003f44270 */
[----:B0-----:R-:W-:Y:S02]  /*0e30*/  @P4 VIMNMX R3, PT, PT, R3, R4, PT ;  /* 0x0000000403034248 */ /* 0x001fe40003fe0100 */
[C---:B------:R-:W-:Y:S02]  /*0e40*/  ISETP.GT.AND P4, PT, R20.reuse, 0xc0, PT ;  /* 0x000000c01400780c */ /* 0x040fe40003f84270 */
[----:B------:R-:W-:Y:S02]  /*0e50*/  @P3 VIMNMX R3, PT, PT, R3, R5, PT ;  /* 0x0000000503033248 */ /* 0x000fe40003fe0100 */
[----:B------:R-:W-:Y:S02]  /*0e60*/  ISETP.GT.AND P3, PT, R20, 0xe0, PT ;  /* 0x000000e01400780c */ /* 0x000fe40003f64270 */
[----:B------:R-:W-:-:S04]  /*0e70*/  @P1 VIMNMX R3, PT, PT, R3, R6, PT ;  /* 0x0000000603031248 */ /* 0x000fc80003fe0100 */
[----:B------:R-:W-:-:S04]  /*0e80*/  @P2 VIMNMX R3, PT, PT, R3, R7, PT ;  /* 0x0000000703032248 */ /* 0x000fc80003fe0100 */
[----:B-1----:R-:W-:-:S04]  /*0e90*/  @P4 VIMNMX R3, PT, PT, R3, R8, PT ;  /* 0x0000000803034248 */ /* 0x002fc80003fe0100 */
[----:B------:R-:W-:Y:S01]  /*0ea0*/  @P3 VIMNMX R3, PT, PT, R3, R9, PT ;  /* 0x0000000903033248 */ /* 0x000fe20003fe0100 */
[----:B------:R-:W-:Y:S06]  /*0eb0*/  BRA `(.L_x_17) ;  /* 0x0000002800307947 */ /* 0x000fec0003800000 */
.L_x_3:
[----:B------:R-:W0:Y:S01]  /*0ec0*/  S2R R0, SR_TID.X ;  /* 0x0000000000007919 */ /* 0x000e220000002100 */
[----:B------:R-:W1:Y:S01]  /*0ed0*/  LDC.64 R2, c[0x0][0x380] ;  /* 0x0000e000ff027b82 */ /* 0x000e620000000a00 */
[----:B0-----:R-:W-:-:S04]  /*0ee0*/  IMAD.SHL.U32 R5, R0, 0x4, RZ ;  /* 0x0000000400057824 */ /* 0x001fc800078e00ff */
[----:B-1----:R-:W-:-:S05]  /*0ef0*/  IMAD.WIDE.U32 R2, R5, 0x4, R2 ;  /* 0x0000000405027825 */ /* 0x002fca00078e0002 */
[----:B------:R-:W2:Y:S04]  /*0f00*/  LDG.E.128.CONSTANT R4, desc[UR6][R2.64] ;  /* 0x0000000602047981 */ /* 0x000ea8000c1e9d00 */
[----:B------:R-:W3:Y:S04]  /*0f10*/  LDG.E.128.CONSTANT R8, desc[UR6][R2.64+0x1000] ;  /* 0x0010000602087981 */ /* 0x000ee8000c1e9d00 */
[----:B------:R-:W4:Y:S04]  /*0f20*/  LDG.E.128.CONSTANT R12, desc[UR6][R2.64+0x2000] ;  /* 0x00200006020c7981 */ /* 0x000f28000c1e9d00 */
[----:B------:R-:W5:Y:S01]  /*0f30*/  LDG.E.128.CONSTANT R16, desc[UR6][R2.64+0x3000] ;  /* 0x0030000602107981 */ /* 0x000f62000c1e9d00 */
[----:B------:R-:W-:Y:S01]  /*0f40*/  ISETP.GE.U32.AND P0, PT, R20, 0x2000, PT ;  /* 0x000020001400780c */ /* 0x000fe20003f06070 */
[----:B------:R-:W-:Y:S01]  /*0f50*/  IMAD.MOV.U32 R23, RZ, RZ, 0x1000 ;  /* 0x00001000ff177424 */ /* 0x000fe200078e00ff */
[----:B--2---:R-:W-:-:S04]  /*0f60*/  VIMNMX3 R5, R5, R4, R6, PT ;  /* 0x000000040505720f */ /* 0x004fc80003800106 */
[----:B---3--:R-:W-:-:S04]  /*0f70*/  VIMNMX3 R5, R7, R5, R8, PT ;  /* 0x000000050705720f */ /* 0x008fc80003800108 */
[----:B------:R-:W-:-:S04]  /*0f80*/  VIMNMX3 R5, R9, R5, R10, PT ;  /* 0x000000050905720f */ /* 0x000fc8000380010a */
[----:B----4-:R-:W-:-:S04]  /*0f90*/  VIMNMX3 R5, R11, R5, R12, PT ;  /* 0x000000050b05720f */ /* 0x010fc8000380010c */
[----:B------:R-:W-:-:S04]  /*0fa0*/  VIMNMX3 R5, R13, R5, R14, PT ;  /* 0x000000050d05720f */ /* 0x000fc8000380010e */
[----:B-----5:R-:W-:-:S04]  /*0fb0*/  VIMNMX3 R5, R15, R5, R16, PT ;  /* 0x000000050f05720f */ /* 0x020fc80003800110 */
[----:B------:R-:W-:-:S04]  /*0fc0*/  VIMNMX3 R5, R17, R5, R18, PT ;  /* 0x000000051105720f */ /* 0x000fc80003800112 */
[----:B------:R-:W-:Y:S01]  /*0fd0*/  VIMNMX R21, PT, PT, R19, R5, PT ;  /* 0x0000000513157248 */ /* 0x000fe20003fe0100 */
[----:B------:R-:W-:Y:S06]  /*0fe0*/  @!P0 BRA `(.L_x_18) ;  /* 0x00000000005c8947 */ /* 0x000fec0003800000 */
[----:B------:R-:W0:Y:S01]  /*0ff0*/  LDC R24, c[0x0][0x390] ;  /* 0x0000e400ff187b82 */ /* 0x000e220000000800 */
[----:B------:R-:W-:Y:S02]  /*1000*/  VIADD R22, R20, 0xfffff000 ;  /* 0xfffff00014167836 */ /* 0x000fe40000000000 */
[----:B------:R-:W-:-:S07]  /*1010*/  IMAD.MOV.U32 R23, RZ, RZ, 0x1000 ;  /* 0x00001000ff177424 */ /* 0x000fce00078e00ff */
.L_x_20:
[----:B------:R-:W-:-:S05]  /*1020*/  IMAD.WIDE R26, R23, 0x4, R2 ;  /* 0x00000004171a7825 */ /* 0x000fca00078e0202 */
[----:B------:R-:W2:Y:S04]  /*1030*/  LDG.E.128.CONSTANT R12, desc[UR6][R26.64] ;  /* 0x000000061a0c7981 */ /* 0x000ea8000c1e9d00 */
[----:B------:R-:W3:Y:S04]  /*1040*/  LDG.E.128.CONSTANT R16, desc[UR6][R26.64+0x1000] ;  /* 0x001000061a107981 */ /* 0x000ee8000c1e9d00 */
[----:B------:R-:W4:Y:S04]  /*1050*/  LDG.E.128.CONSTANT R4, desc[UR6][R26.64+0x2000] ;  /* 0x002000061a047981 */ /* 0x000f28000c1e9d00 */
[----:B------:R-:W5:Y:S01]  /*1060*/  LDG.E.128.CONSTANT R8, desc[UR6][R26.64+0x3000] ;  /* 0x003000061a087981 */ /* 0x000f62000c1e9d00 */
[----:B0-----:R-:W-:Y:S01]  /*1070*/  IMAD.MOV.U32 R20, RZ, RZ, R24 ;  /* 0x000000ffff147224 */ /* 0x001fe200078e0018 */
[----:B--2---:R-:W-:-:S04]  /*1080*/  VIMNMX3 R13, R12, R21, R13, PT ;  /* 0x000000150c0d720f */ /* 0x004fc8000380010d */
[----:B------:R-:W-:-:S04]  /*1090*/  VIMNMX3 R13, R14, R13, R15, PT ;  /* 0x0000000d0e0d720f */ /* 0x000fc8000380010f */
[----:B---3--:R-:W-:-:S04]  /*10a0*/  VIMNMX3 R13, R16, R13, R17, PT ;  /* 0x0000000d100d720f */ /* 0x008fc80003800111 */
[----:B------:R-:W-:-:S04]  /*10b0*/  VIMNMX3 R13, R18, R13, R19, PT ;  /* 0x0000000d120d720f */ /* 0x000fc80003800113 */
[----:B----4-:R-:W-:Y:S01]  /*10c0*/  VIMNMX3 R13, R4, R13, R5, PT ;  /* 0x0000000d040d720f */ /* 0x010fe20003800105 */
[----:B------:R-:W-:-:S03]  /*10d0*/  IMAD.IADD R4, R20, 0x1, -R23 ;  /* 0x0000000114047824 */ /* 0x000fc600078e0a17 */
[----:B------:R-:W-:Y:S02]  /*10e0*/  VIMNMX3 R13, R6, R13, R7, PT ;  /* 0x0000000d060d720f */ /* 0x000fe40003800107 */
[----:B------:R-:W-:Y:S02]  /*10f0*/  ISETP.GE.AND P0, PT, R4, 0x1000, PT ;  /* 0x000010000400780c */ /* 0x000fe40003f06270 */
[----:B-----5:R-:W-:-:S04]  /*1100*/  VIMNMX3 R13, R8, R13, R9, PT ;  /* 0x0000000d080d720f */ /* 0x020fc80003800109 */
[----:B------:R-:W-:-:S07]  /*1110*/  VIMNMX3 R21, R10, R13, R11, PT ;  /* 0x0000000d0a15720f */ /* 0x000fce000380010b */
[----:B------:R-:W-:Y:S05]  /*1120*/  @!P0 BRA `(.L_x_19) ;  /* 0x0000000400fc8947 */ /* 0x000fea0003800000 */
[----:B------:R-:W-:-:S05]  /*1130*/  VIADD R23, R23, 0x1000 ;  /* 0x0000100017177836 */ /* 0x000fca0000000000 */
[----:B------:R-:W-:-:S13]  /*1140*/  ISETP.GT.AND P0, PT, R23, R22, PT ;  /* 0x000000161700720c */ /* 0x000fda0003f04270 */
[----:B------:R-:W-:Y:S05]  /*1150*/  @!P0 BRA `(.L_x_20) ;  /* 0xfffffffc00b08947 */ /* 0x000fea000383ffff */
.L_x_18:
[----:B------:R-:W-:-:S13]  /*1160*/  ISETP.GE.AND P0, PT, R23, R20, PT ;  /* 0x000000141700720c */ /* 0x000fda0003f06270 */
[----:B------:R-:W-:Y:S05]  /*1170*/  @P0 BRA `(.L_x_19) ;  /* 0x0000000400e80947 */ /* 0x000fea0003800000 */
[----:B------:R-:W-:Y:S01]  /*1180*/  IMAD.IADD R9, R20, 0x1, -R23 ;  /* 0x0000000114097824 */ /* 0x000fe200078e0a17 */
[----:B------:R-:W-:Y:S04]  /*1190*/  BSSY.RECONVERGENT B1, `(.L_x_19) ;  /* 0x0000078000017945 */ /* 0x000fe80003800200 */
[----:B------:R-:W-:-:S13]  /*11a0*/  ISETP.GE.AND P0, PT, R0, R9, PT ;  /* 0x000000090000720c */ /* 0x000fda0003f06270 */
[----:B------:R-:W-:Y:S05]  /*11b0*/  @P0 BRA `(.L_x_21) ;  /* 0x0000000400d40947 */ /* 0x000fea0003800000 */
[----:B------:R-:W-:Y:S01]  /*11c0*/  LOP3.LUT R2, RZ, R0, RZ, 0x33, !PT ;  /* 0x00000000ff027212 */ /* 0x000fe200078e33ff */
[----:B------:R-:W-:Y:S01]  /*11d0*/  BSSY.RECONVERGENT B2, `(.L_x_22) ;  /* 0x0000015000027945 */ /* 0x000fe20003800200 */
[----:B------:R-:W-:Y:S02]  /*11e0*/  IMAD.MOV.U32 R8, RZ, RZ, R0 ;  /* 0x000000ffff087224 */ /* 0x000fe400078e0000 */
[----:B------:R-:W-:-:S04]  /*11f0*/  IADD3 R2, PT, PT, -R23, R20, R2 ;  /* 0x0000001417027210 */ /* 0x000fc80007ffe102 */
[C---:B------:R-:W-:Y:S02]  /*1200*/  LOP3.LUT R3, R2.reuse, 0x300, RZ, 0xc0, !PT ;  /* 0x0000030002037812 */ /* 0x040fe400078ec0ff */
[----:B------:R-:W-:Y:S02]  /*1210*/  ISETP.GE.U32.AND P1, PT, R2, 0x300, PT ;  /* 0x000003000200780c */ /* 0x000fe40003f26070 */
[----:B------:R-:W-:-:S13]  /*1220*/  ISETP.NE.AND P0, PT, R3, 0x300, PT ;  /* 0x000003000300780c */ /* 0x000fda0003f05270 */
[----:B------:R-:W-:Y:S05]  /*1230*/  @!P0 BRA `(.L_x_23) ;  /* 0x0000000000388947 */ /* 0x000fea0003800000 */
[----:B------:R-:W0:Y:S01]  /*1240*/  LDC.64 R4, c[0x0][0x380] ;  /* 0x0000e000ff047b82 */ /* 0x000e220000000a00 */
[----:B------:R-:W-:Y:S01]  /*1250*/  LEA.HI R2, R2, 0x1, RZ, 0x18 ;  /* 0x0000000102027811 */ /* 0x000fe200078fc0ff */
[----:B------:R-:W-:Y:S02]  /*1260*/  IMAD.IADD R7, R0, 0x1, R23 ;  /* 0x0000000100077824 */ /* 0x000fe400078e0217 */
[----:B------:R-:W-:Y:S01]  /*1270*/  IMAD.MOV.U32 R8, RZ, RZ, R0 ;  /* 0x000000ffff087224 */ /* 0x000fe200078e0000 */
[----:B------:R-:W-:-:S05]  /*1280*/  LOP3.LUT R2, R2, 0x3, RZ, 0xc0, !PT ;  /* 0x0000000302027812 */ /* 0x000fca00078ec0ff */
[----:B------:R-:W-:-:S07]  /*1290*/  IMAD.MOV R6, RZ, RZ, -R2 ;  /* 0x000000ffff067224 */ /* 0x000fce00078e0a02 */
.L_x_24:
[----:B0-----:R-:W-:-:S06]  /*12a0*/  IMAD.WIDE.U32 R2, R7, 0x4, R4 ;  /* 0x0000000407027825 */ /* 0x001fcc00078e0004 */
[----:B------:R-:W2:Y:S01]  /*12b0*/  LDG.E.CONSTANT R2, desc[UR6][R2.64] ;  /* 0x0000000602027981 */ /* 0x000ea2000c1e9900 */
[----:B------:R-:W-:Y:S02]  /*12c0*/  VIADD R6, R6, 0x1 ;  /* 0x0000000106067836 */ /* 0x000fe40000000000 */
[----:B------:R-:W-:Y:S02]  /*12d0*/  VIADD R8, R8, 0x100 ;  /* 0x0000010008087836 */ /* 0x000fe40000000000 */
[----:B------:R-:W-:Y:S01]  /*12e0*/  VIADD R7, R7, 0x100 ;  /* 0x0000010007077836 */ /* 0x000fe20000000000 */
[----:B------:R-:W-:Y:S02]  /*12f0*/  ISETP.NE.AND P0, PT, R6, RZ, PT ;  /* 0x000000ff0600720c */ /* 0x000fe40003f05270 */
[----:B--2---:R-:W-:-:S11]  /*1300*/  VIMNMX R21, PT, PT, R2, R21, PT ;  /* 0x0000001502157248 */ /* 0x004fd60003fe0100 */
[----:B------:R-:W-:Y:S05]  /*1310*/  @P0 BRA `(.L_x_24) ;  /* 0xfffffffc00e00947 */ /* 0x000fea000383ffff */
.L_x_23:
[----:B------:R-:W-:Y:S05]  /*1320*/  BSYNC.RECONVERGENT B2 ;  /* 0x0000000000027941 */ /* 0x000fea0003800200 */
.L_x_22:
[----:B------:R-:W-:Y:S05]  /*1330*/  @!P1 BRA `(.L_x_21) ;  /* 0x0000000400749947 */ /* 0x000fea0003800000 */
[----:B------:R-:W0:Y:S01]  /*1340*/  LDCU.64 UR4, c[0x0][0x380] ;  /* 0x00007000ff0477ac */ /* 0x000e220008000a00 */
[----:B------:R-:W-:Y:S01]  /*1350*/  IMAD.IADD R5, R9, 0x1, -R8 ;  /* 0x0000000109057824 */ /* 0x000fe200078e0a08 */
[C---:B------:R-:W-:Y:S01]  /*1360*/  IADD3 R3, P0, PT, R8.reuse, R23, RZ ;  /* 0x0000001708037210 */ /* 0x040fe20007f1e0ff */
[----:B------:R-:W-:Y:S01]  /*1370*/  BSSY.RECONVERGENT B2, `(.L_x_25) ;  /* 0x0000033000027945 */ /* 0x000fe20003800200 */
[----:B------:R-:W-:Y:S02]  /*1380*/  IMAD.IADD R23, R8, 0x1, R23 ;  /* 0x0000000108177824 */ /* 0x000fe400078e0217 */
[----:B------:R-:W-:Y:S01]  /*1390*/  ISETP.GT.AND P1, PT, R5, 0xc00, PT ;  /* 0x00000c000500780c */ /* 0x000fe20003f24270 */
[----:B------:R-:W-:Y:S01]  /*13a0*/  IMAD.X R4, RZ, RZ, RZ, P0 ;  /* 0x000000ffff047224 */ /* 0x000fe200000e06ff */
[----:B0-----:R-:W-:-:S04]  /*13b0*/  LEA R2, P0, R3, UR4, 0x2 ;  /* 0x0000000403027c11 */ /* 0x001fc8000f8010ff */
[----:B------:R-:W-:Y:S02]  /*13c0*/  LEA.HI.X R3, R3, UR5, R4, 0x2, P0 ;  /* 0x0000000503037c11 */ /* 0x000fe400080f1404 */
[----:B------:R-:W-:-:S05]  /*13d0*/  IADD3 R2, P0, PT, R2, 0x800, RZ ;  /* 0x0000080002027810 */ /* 0x000fca0007f1e0ff */
[----:B------:R-:W-:Y:S01]  /*13e0*/  IMAD.X R3, RZ, RZ, R3, P0 ;  /* 0x000000ffff037224 */ /* 0x000fe200000e0603 */
[----:B------:R-:W-:Y:S01]  /*13f0*/  PLOP3.LUT P0, PT, PT, PT, PT, 0x80, 0x8 ;  /* 0x000000000008781c */ /* 0x000fe20003f0f070 */
[----:B------:R-:W-:-:S12]  /*1400*/  @!P1 BRA `(.L_x_26) ;  /* 0x0000000000a49947 */ /* 0x000fd80003800000 */
[----:B------:R-:W-:Y:S01]  /*1410*/  PLOP3.LUT P0, PT, PT, PT, PT, 0x8, 0x80 ;  /* 0x000000000080781c */ /* 0x000fe20003f0e170 */
[----:B------:R-:W-:-:S12]  /*1420*/  VIADD R11, R9, 0xfffff400 ;  /* 0xfffff400090b7836 */ /* 0x000fd80000000000 */
.L_x_27:
[----:B------:R-:W0:Y:S01]  /*1430*/  LDC.64 R4, c[0x0][0x380] ;  /* 0x0000e000ff047b82 */ /* 0x000e220000000a00 */
[C---:B------:R-:W-:Y:S01]  /*1440*/  VIADD R27, R23.reuse, 0x400 ;  /* 0x00000400171b7836 */ /* 0x040fe20000000000 */
[----:B------:R-:W2:Y:S01]  /*1450*/  LDG.E.CONSTANT R10, desc[UR6][R2.64+-0x400] ;  /* 0xfffc0006020a7981 */ /* 0x000ea2000c1e9900 */
[----:B------:R-:W-:-:S03]  /*1460*/  VIADD R7, R23, 0x800 ;  /* 0x0000080017077836 */ /* 0x000fc60000000000 */
[----:B------:R-:W3:Y:S04]  /*1470*/  LDG.E.CONSTANT R17, desc[UR6][R2.64] ;  /* 0x0000000602117981 */ /* 0x000ee8000c1e9900 */
[----:B------:R-:W3:Y:S04]  /*1480*/  LDG.E.CONSTANT R18, desc[UR6][R2.64+0x400] ;  /* 0x0004000602127981 */ /* 0x000ee8000c1e9900 */
[----:B------:R-:W4:Y:S01]  /*1490*/  LDG.E.CONSTANT R16, desc[UR6][R2.64+0xc00] ;  /* 0x000c000602107981 */ /* 0x000f22000c1e9900 */
[----:B------:R-:W-:-:S03]  /*14a0*/  VIADD R29, R23, 0xc00 ;  /* 0x00000c00171d7836 */ /* 0x000fc60000000000 */
[----:B------:R-:W5:Y:S04]  /*14b0*/  LDG.E.CONSTANT R13, desc[UR6][R2.64+0x1000] ;  /* 0x00100006020d7981 */ /* 0x000f68000c1e9900 */
[----:B------:R-:W5:Y:S01]  /*14c0*/  LDG.E.CONSTANT R14, desc[UR6][R2.64+0x1400] ;  /* 0x00140006020e7981 */ /* 0x000f62000c1e9900 */
[----:B0-----:R-:W-:-:S03]  /*14d0*/  IMAD.WIDE.U32 R24, R23, 0x4, R4 ;  /* 0x0000000417187825 */ /* 0x001fc600078e0004 */
[----:B------:R-:W5:Y:S04]  /*14e0*/  LDG.E.CONSTANT R19, desc[UR6][R2.64+0x1c00] ;  /* 0x001c000602137981 */ /* 0x000f68000c1e9900 */
[----:B------:R-:W2:Y:S01]  /*14f0*/  LDG.E.CONSTANT R12, desc[UR6][R24.64] ;  /* 0x00000006180c7981 */ /* 0x000ea2000c1e9900 */
[----:B------:R-:W-:-:S03]  /*1500*/  IMAD.WIDE.U32 R26, R27, 0x4, R4 ;  /* 0x000000041b1a7825 */ /* 0x000fc600078e0004 */
[----:B------:R-:W5:Y:S01]  /*1510*/  LDG.E.CONSTANT R20, desc[UR6][R2.64+0x2400] ;  /* 0x0024000602147981 */ /* 0x000f62000c1e9900 */
[----:B------:R-:W-:-:S03]  /*1520*/  IMAD.WIDE.U32 R6, R7, 0x4, R4 ;  /* 0x0000000407067825 */ /* 0x000fc600078e0004 */
[----:B------:R-:W4:Y:S01]  /*1530*/  LDG.E.CONSTANT R15, desc[UR6][R26.64] ;  /* 0x000000061a0f7981 */ /* 0x000f22000c1e9900 */
[----:B------:R-:W-:-:S03]  /*1540*/  IMAD.WIDE.U32 R4, R29, 0x4, R4 ;  /* 0x000000041d047825 */ /* 0x000fc600078e0004 */
[----:B------:R-:W5:Y:S04]  /*1550*/  LDG.E.CONSTANT R6, desc[UR6][R6.64] ;  /* 0x0000000606067981 */ /* 0x000f68000c1e9900 */
[----:B------:R-:W5:Y:S04]  /*1560*/  LDG.E.CONSTANT R25, desc[UR6][R2.64+0x2000] ;  /* 0x0020000602197981 */ /* 0x000f68000c1e9900 */
[----:B------:R0:W5:Y:S04]  /*1570*/  LDG.E.CONSTANT R5, desc[UR6][R4.64] ;  /* 0x0000000604057981 */ /* 0x000168000c1e9900 */
[----:B------:R-:W5:Y:S04]  /*1580*/  LDG.E.CONSTANT R24, desc[UR6][R2.64+0x2c00] ;  /* 0x002c000602187981 */ /* 0x000f68000c1e9900 */
[----:B------:R-:W5:Y:S04]  /*1590*/  LDG.E.CONSTANT R27, desc[UR6][R2.64+0x3000] ;  /* 0x00300006021b7981 */ /* 0x000f68000c1e9900 */
[----:B------:R1:W5:Y:S01]  /*15a0*/  LDG.E.CONSTANT R22, desc[UR6][R2.64+0x3400] ;  /* 0x0034000602167981 */ /* 0x000362000c1e9900 */
[----:B------:R-:W-:-:S05]  /*15b0*/  VIADD R8, R8, 0x1000 ;  /* 0x0000100008087836 */ /* 0x000fca0000000000 */
[----:B------:R-:W-:Y:S02]  /*15c0*/  ISETP.GE.AND P1, PT, R8, R11, PT ;  /* 0x0000000b0800720c */ /* 0x000fe40003f26270 */
[----:B0-----:R-:W-:Y:S01]  /*15d0*/  IADD3 R4, P2, PT, R2, 0x4000, RZ ;  /* 0x0000400002047810 */ /* 0x001fe20007f5e0ff */
[----:B------:R-:W-:-:S04]  /*15e0*/  VIADD R23, R23, 0x1000 ;  /* 0x0000100017177836 */ /* 0x000fc80000000000 */
[----:B-1----:R-:W-:Y:S02]  /*15f0*/  IMAD.X R3, RZ, RZ, R3, P2 ;  /* 0x000000ffff037224 */ /* 0x002fe400010e0603 */
[----:B------:R-:W-:Y:S01]  /*1600*/  IMAD.MOV.U32 R2, RZ, RZ, R4 ;  /* 0x000000ffff027224 */ /* 0x000fe200078e0004 */
[----:B--2---:R-:W-:-:S04]  /*1610*/  VIMNMX3 R10, R12, R21, R10, PT ;  /* 0x000000150c0a720f */ /* 0x004fc8000380010a */
[----:B---3--:R-:W-:-:S04]  /*1620*/  VIMNMX3 R10, R17, R10, R18, PT ;  /* 0x0000000a110a720f */ /* 0x008fc80003800112 */
[----:B----4-:R-:W-:-:S04]  /*1630*/  VIMNMX3 R10, R15, R10, R16, PT ;  /* 0x0000000a0f0a720f */ /* 0x010fc80003800110 */
[----:B-----5:R-:W-:-:S04]  /*1640*/  VIMNMX3 R10, R13, R10, R14, PT ;  /* 0x0000000a0d0a720f */ /* 0x020fc8000380010e */
[----:B------:R-:W-:-:S04]  /*1650*/  VIMNMX3 R6, R6, R10, R19, PT ;  /* 0x0000000a0606720f */ /* 0x000fc80003800113 */
[----:B------:R-:W-:-:S04]  /*1660*/  VIMNMX3 R6, R25, R6, R20, PT ;  /* 0x000000061906720f */ /* 0x000fc80003800114 */
[----:B------:R-:W-:-:S04]  /*1670*/  VIMNMX3 R5, R5, R6, R24, PT ;  /* 0x000000060505720f */ /* 0x000fc80003800118 */
[----:B------:R-:W-:Y:S01]  /*1680*/  VIMNMX3 R21, R27, R5, R22, PT ;  /* 0x000000051b15720f */ /* 0x000fe20003800116 */
[----:B------:R-:W-:Y:S06]  /*1690*/  @!P1 BRA `(.L_x_27) ;  /* 0xfffffffc00649947 */ /* 0x000fec000383ffff */
.L_x_26:
[----:B------:R-:W-:Y:S05]  /*16a0*/  BSYNC.RECONVERGENT B2 ;  /* 0x0000000000027941 */ /* 0x000fea0003800200 */
.L_x_25:
[----:B------:R-:W-:Y:S01]  /*16b0*/  IMAD.IADD R4, R9, 0x1, -R8 ;  /* 0x0000000109047824 */ /* 0x000fe200078e0a08 */
[----:B------:R-:W-:Y:S04]  /*16c0*/  BSSY.RECONVERGENT B2, `(.L_x_28) ;  /* 0x000001a000027945 */ /* 0x000fe80003800200 */
[----:B------:R-:W-:-:S13]  /*16d0*/  ISETP.GT.AND P1, PT, R4, 0x400, PT ;  /* 0x000004000400780c */ /* 0x000fda0003f24270 */
[----:B------:R-:W-:Y:S05]  /*16e0*/  @!P1 BRA `(.L_x_29) ;  /* 0x00000000005c9947 */ /* 0x000fea0003800000 */
[----:B------:R-:W0:Y:S01]  /*16f0*/  LDC.64 R6, c[0x0][0x380] ;  /* 0x0000e000ff067b82 */ /* 0x000e220000000a00 */
[C---:B------:R-:W-:Y:S01]  /*1700*/  VIADD R11, R23.reuse, 0x400 ;  /* 0x00000400170b7836 */ /* 0x040fe20000000000 */
[----:B------:R-:W2:Y:S04]  /*1710*/  LDG.E.CONSTANT R10, desc[UR6][R2.64+-0x400] ;  /* 0xfffc0006020a7981 */ /* 0x000ea8000c1e9900 */
[----:B------:R-:W3:Y:S04]  /*1720*/  LDG.E.CONSTANT R12, desc[UR6][R2.64+0x400] ;  /* 0x00040006020c7981 */ /* 0x000ee8000c1e9900 */
[----:B------:R-:W4:Y:S04]  /*1730*/  LDG.E.CONSTANT R13, desc[UR6][R2.64+0xc00] ;  /* 0x000c0006020d7981 */ /* 0x000f28000c1e9900 */
[----:B------:R-:W5:Y:S04]  /*1740*/  LDG.E.CONSTANT R15, desc[UR6][R2.64+0x1000] ;  /* 0x00100006020f7981 */ /* 0x000f68000c1e9900 */
[----:B------:R1:W5:Y:S01]  /*1750*/  LDG.E.CONSTANT R14, desc[UR6][R2.64+0x1400] ;  /* 0x00140006020e7981 */ /* 0x000362000c1e9900 */
[----:B0-----:R-:W-:-:S04]  /*1760*/  IMAD.WIDE.U32 R4, R23, 0x4, R6 ;  /* 0x0000000417047825 */ /* 0x001fc800078e0006 */
[----:B------:R-:W-:Y:S02]  /*1770*/  IMAD.WIDE.U32 R6, R11, 0x4, R6 ;  /* 0x000000040b067825 */ /* 0x000fe400078e0006 */
[----:B------:R-:W2:Y:S04]  /*1780*/  LDG.E.CONSTANT R4, desc[UR6][R4.64] ;  /* 0x0000000604047981 */ /* 0x000ea8000c1e9900 */
[----:B------:R-:W3:Y:S04]  /*1790*/  LDG.E.CONSTANT R11, desc[UR6][R2.64] ;  /* 0x00000006020b7981 */ /* 0x000ee8000c1e9900 */
[----:B------:R-:W4:Y:S01]  /*17a0*/  LDG.E.CONSTANT R7, desc[UR6][R6.64] ;  /* 0x0000000606077981 */ /* 0x000f22000c1e9900 */
[----:B------:R-:W-:Y:S01]  /*17b0*/  PLOP3.LUT P0, PT, PT, PT, PT, 0x8, 0x80 ;  /* 0x000000000080781c */ /* 0x000fe20003f0e170 */
[----:B------:R-:W-:-:S02]  /*17c0*/  VIADD R8, R8, 0x800 ;  /* 0x0000080008087836 */ /* 0x000fc40000000000 */
[----:B------:R-:W-:Y:S01]  /*17d0*/  VIADD R23, R23, 0x800 ;  /* 0x0000080017177836 */ /* 0x000fe20000000000 */
[----:B--2---:R-:W-:Y:S02]  /*17e0*/  VIMNMX3 R10, R4, R21, R10, PT ;  /* 0x00000015040a720f */ /* 0x004fe4000380010a */
[----:B------:R-:W-:Y:S02]  /*17f0*/  IADD3 R4, P1, PT, R2, 0x2000, RZ ;  /* 0x0000200002047810 */ /* 0x000fe40007f3e0ff */
[----:B---3--:R-:W-:-:S03]  /*1800*/  VIMNMX3 R10, R11, R10, R12, PT ;  /* 0x0000000a0b0a720f */ /* 0x008fc6000380010c */
[----:B------:R-:W-:Y:S01]  /*1810*/  IMAD.X R5, RZ, RZ, R3, P1 ;  /* 0x000000ffff057224 */ /* 0x000fe200008e0603 */
[----:B----4-:R-:W-:Y:S01]  /*1820*/  VIMNMX3 R10, R7, R10, R13, PT ;  /* 0x0000000a070a720f */ /* 0x010fe2000380010d */
[----:B-1----:R-:W-:Y:S02]  /*1830*/  IMAD.MOV.U32 R2, RZ, RZ, R4 ;  /* 0x000000ffff027224 */ /* 0x002fe400078e0004 */
[----:B------:R-:W-:Y:S01]  /*1840*/  IMAD.MOV.U32 R3, RZ, RZ, R5 ;  /* 0x000000ffff037224 */ /* 0x000fe200078e0005 */
[----:B-----5:R-:W-:-:S07]  /*1850*/  VIMNMX3 R21, R15, R10, R14, PT ;  /* 0x0000000a0f15720f */ /* 0x020fce000380010e */
.L_x_29:
[----:B------:R-:W-:Y:S05]  /*1860*/  BSYNC.RECONVERGENT B2 ;  /* 0x0000000000027941 */ /* 0x000fea0003800200 */
.L_x_28:
[----:B------:R-:W-:-:S13]  /*1870*/  ISETP.LT.OR P0, PT, R8, R9, P0 ;  /* 0x000000090800720c */ /* 0x000fda0000701670 */
[----:B------:R-:W-:Y:S05]  /*1880*/  @!P0 BRA `(.L_x_21) ;  /* 0x0000000000208947 */ /* 0x000fea0003800000 */
[----:B------:R-:W0:Y:S01]  /*1890*/  LDC.64 R4, c[0x0][0x380] ;  /* 0x0000e000ff047b82 */ /* 0x000e220000000a00 */
[----:B------:R-:W2:Y:S04]  /*18a0*/  LDG.E.CONSTANT R6, desc[UR6][R2.64+-0x400] ;  /* 0xfffc000602067981 */ /* 0x000ea8000c1e9900 */
[----:B------:R-:W3:Y:S04]  /*18b0*/  LDG.E.CONSTANT R7, desc[UR6][R2.64] ;  /* 0x0000000602077981 */ /* 0x000ee8000c1e9900 */
[----:B------:R-:W3:Y:S01]  /*18c0*/  LDG.E.CONSTANT R8, desc[UR6][R2.64+0x400] ;  /* 0x0004000602087981 */ /* 0x000ee2000c1e9900 */
[----:B0-----:R-:W-:-:S06]  /*18d0*/  IMAD.WIDE.U32 R4, R23, 0x4, R4 ;  /* 0x0000000417047825 */ /* 0x001fcc00078e0004 */
[----:B------:R-:W2:Y:S02]  /*18e0*/  LDG.E.CONSTANT R4, desc[UR6][R4.64] ;  /* 0x0000000604047981 */ /* 0x000ea4000c1e9900 */
[----:B--2---:R-:W-:-:S04]  /*18f0*/  VIMNMX3 R6, R4, R21, R6, PT ;  /* 0x000000150406720f */ /* 0x004fc80003800106 */
[----:B---3--:R-:W-:-:S07]  /*1900*/  VIMNMX3 R21, R7, R6, R8, PT ;  /* 0x000000060715720f */ /* 0x008fce0003800108 */
.L_x_21:
[----:B------:R-:W-:Y:S05]  /*1910*/  BSYNC.RECONVERGENT B1 ;  /* 0x0000000000017941 */ /* 0x000fea0003800200 */
.L_x_19:
[----:B------:R-:W0:Y:S01]  /*1920*/  S2R R6, SR_LANEID ;  /* 0x0000000000067919 */ /* 0x000e220000000000 */
[----:B------:R-:W1:Y:S01]  /*1930*/  SHFL.DOWN PT, R2, R21, 0x1, 0x1f ;  /* 0x08201f0015027f89 */ /* 0x000e6200000e0000 */
[C---:B0-----:R-:W-:Y:S02]  /*1940*/  ISETP.GT.AND P0, PT, R6.reuse, 0x1e, PT ;  /* 0x0000001e0600780c */ /* 0x041fe40003f04270 */
[----:B------:R-:W-:-:S11]  /*1950*/  ISETP.NE.AND P1, PT, R6, RZ, PT ;  /* 0x000000ff0600720c */ /* 0x000fd60003f25270 */
[----:B-1----:R-:W-:Y:S02]  /*1960*/  @!P0 VIMNMX R21, PT, PT, R2, R21, PT ;  /* 0x0000001502158248 */ /* 0x002fe40003fe0100 */
[----:B------:R-:W-:Y:S01]  /*1970*/  ISETP.GT.AND P0, PT, R6, 0x1d, PT ;  /* 0x0000001d0600780c */ /* 0x000fe20003f04270 */
[----:B------:R-:W0:Y:S01]  /*1980*/  @!P1 S2R R5, SR_CgaCtaId ;  /* 0x0000000000059919 */ /* 0x000e220000008800 */
[----:B------:R-:W-:Y:S02]  /*1990*/  @!P1 MOV R4, 0x400 ;  /* 0x0000040000049802 */ /* 0x000fe40000000f00 */
[----:B------:R-:W-:Y:S01]  /*19a0*/  @!P1 SHF.R.U32.HI R3, RZ, 0x3, R0 ;  /* 0x00000003ff039819 */ /* 0x000fe20000011600 */
[----:B------:R-:W1:Y:S03]  /*19b0*/  SHFL.DOWN PT, R2, R21, 0x2, 0x1f ;  /* 0x08401f0015027f89 */ /* 0x000e6600000e0000 */
[----:B------:R-:W-:-:S05]  /*19c0*/  @!P1 LOP3.LUT R3, R3, 0x7c, RZ, 0xc0, !PT ;  /* 0x0000007c03039812 */ /* 0x000fca00078ec0ff */
[----:B-1----:R-:W-:Y:S02]  /*19d0*/  @!P0 VIMNMX R21, PT, PT, R21, R2, PT ;  /* 0x0000000215158248 */ /* 0x002fe40003fe0100 */
[----:B------:R-:W-:Y:S02]  /*19e0*/  ISETP.GT.AND P0, PT, R6, 0x1b, PT ;  /* 0x0000001b0600780c */ /* 0x000fe40003f04270 */
[----:B0-----:R-:W-:Y:S01]  /*19f0*/  @!P1 LEA R4, R5, R4, 0x18 ;  /* 0x0000000405049211 */ /* 0x001fe200078ec0ff */
[----:B------:R-:W0:Y:S04]  /*1a00*/  SHFL.DOWN PT, R2, R21, 0x4, 0x1f ;  /* 0x08801f0015027f89 */ /* 0x000e2800000e0000 */
[----:B------:R-:W-:-:S06]  /*1a10*/  @!P1 IMAD.IADD R5, R3, 0x1, R4 ;  /* 0x0000000103059824 */ /* 0x000fcc00078e0204 */
        /* <DEDUP_REMOVED lines=12> */
[----:B------:R-:W0:Y:S01]  /*1ae0*/  S2UR UR5, SR_CgaCtaId ;  /* 0x00000000000579c3 */ /* 0x000e220000008800 */
[----:B------:R-:W-:Y:S02]  /*1af0*/  UMOV UR4, 0x400 ;  /* 0x0000040000047882 */ /* 0x000fe40000000000 */
[----:B0-----:R-:W-:-:S09]  /*1b00*/  ULEA UR4, UR5, UR4, 0x18 ;  /* 0x0000000405047291 */ /* 0x001fd2000f8ec0ff */
[----:B------:R-:W-:Y:S04]  /*1b10*/  LDS R0, [UR4+0xc] ;  /* 0x00000c04ff007984 */ /* 0x000fe80008000800 */
[----:B---3--:R-:W0:Y:S04]  /*1b20*/  LDS.128 R4, [UR4+0x10] ;  /* 0x00001004ff047984 */ /* 0x008e280008000c00 */
[----:B------:R-:W1:Y:S01]  /*1b30*/  LDS.64 R8, [UR4+0x20] ;  /* 0x00002004ff087984 */ /* 0x000e620008000a00 */
[----:B0-----:R-:W-:-:S04]  /*1b40*/  VIMNMX3 R0, R0, R3, R4, PT ;  /* 0x000000030000720f */ /* 0x001fc80003800104 */
[----:B------:R-:W-:-:S04]  /*1b50*/  VIMNMX3 R0, R5, R0, R6, PT ;  /* 0x000000000500720f */ /* 0x000fc80003800106 */
[----:B-1----:R-:W-:-:S04]  /*1b60*/  VIMNMX3 R0, R7, R0, R8, PT ;  /* 0x000000000700720f */ /* 0x002fc80003800108 */
[----:B------:R-:W-:Y:S01]  /*1b70*/  VIMNMX R3, PT, PT, R0, R9, PT ;  /* 0x0000000900037248 */ /* 0x000fe20003fe0100 */
[----:B------:R-:W-:Y:S06]  /*1b80*/  BRA `(.L_x_17) ;  /* 0x0000001800fc7947 */ /* 0x000fec0003800000 */
.L_x_2:
        /* <DEDUP_REMOVED lines=12> */
.L_x_32:
[----:B------:R-:W-:Y:S05]  /*1c50*/  BSYNC.RECONVERGENT B1 ;  /* 0x0000000000017941 */ /* 0x000fea0003800200 */
.L_x_31:
        /* <DEDUP_REMOVED lines=16> */
.L_x_37:
        /* <DEDUP_REMOVED lines=9> */
.L_x_36:
[----:B------:R-:W-:Y:S05]  /*1df0*/  BSYNC.RECONVERGENT B2 ;  /* 0x0000000000027941 */ /* 0x000fea0003800200 */
.L_x_35:
        /* <DEDUP_REMOVED lines=8> */
.L_x_40:
        /* <DEDUP_REMOVED lines=35> */
.L_x_39:
[----:B------:R-:W-:Y:S05]  /*20b0*/  BSYNC.RECONVERGENT B2 ;  /* 0x0000000000027941 */ /* 0x000fea0003800200 */
.L_x_38:
        /* <DEDUP_REMOVED lines=22> */
.L_x_42:
[----:B------:R-:W-:Y:S05]  /*2220*/  BSYNC.RECONVERGENT B2 ;  /* 0x0000000000027941 */ /* 0x000fea0003800200 */
.L_x_41:
        /* <DEDUP_REMOVED lines=10> */
.L_x_34:
[----:B------:R-:W-:Y:S05]  /*22d0*/  BSYNC.RECONVERGENT B1 ;  /* 0x0000000000017941 */ /* 0x000fea0003800200 */
.L_x_33:
        /* <DEDUP_REMOVED lines=36> */
[----:B--2---:R-:W0:Y:S04]  /*2520*/  LDS.128 R4, [UR4+0x10] ;  /* 0x00001004ff047984 */ /* 0x004e280008000c00 */
[----:B------:R-:W1:Y:S01]  /*2530*/  LDS.64 R8, [UR4+0x20] ;  /* 0x00002004ff087984 */ /* 0x000e620008000a00 */
[----:B0-----:R-:W-:-:S04]  /*2540*/  VIMNMX3 R0, R0, R3, R4, PT ;  /* 0x000000030000720f */ /* 0x001fc80003800104 */
[----:B------:R-:W-:-:S04]  /*2550*/  VIMNMX3 R0, R5, R0, R6, PT ;  /* 0x000000000500720f */ /* 0x000fc80003800106 */
[----:B-1----:R-:W-:-:S04]  /*2560*/  VIMNMX3 R0, R7, R0, R8, PT ;  /* 0x000000000700720f */ /* 0x002fc80003800108 */
[----:B------:R-:W-:Y:S01]  /*2570*/  VIMNMX R3, PT, PT, R0, R9, PT ;  /* 0x0000000900037248 */ /* 0x000fe20003fe0100 */
[----:B------:R-:W-:Y:S06]  /*2580*/  BRA `(.L_x_17) ;  /* 0x00000010007c7947 */ /* 0x000fec0003800000 */
.L_x_43:
[----:B0-----:R-:W0:Y:S01]  /*2590*/  S2R R2, SR_LANEID ;  /* 0x0000000000027919 */ /* 0x001e220000000000 */
[----:B------:R-:W-:-:S04]  /*25a0*/  LOP3.LUT R0, R9, 0x3e0, RZ, 0xc0, !PT ;  /* 0x000003e009007812 */ /* 0x000fc800078ec0ff */
[----:B------:R-:W-:Y:S01]  /*25b0*/  LOP3.LUT R7, RZ, R0, RZ, 0x33, !PT ;  /* 0x00000000ff077212 */ /* 0x000fe200078e33ff */
[----:B------:R-:W-:-:S04]  /*25c0*/  VIADD R3, R0, 0x20 ;  /* 0x0000002000037836 */ /* 0x000fc80000000000 */
[----:B------:R-:W-:Y:S01]  /*25d0*/  IMAD.IADD R7, R7, 0x1, R20 ;  /* 0x0000000107077824 */ /* 0x000fe200078e0214 */
[----:B------:R-:W-:-:S04]  /*25e0*/  ISETP.GT.AND P0, PT, R3, R20, PT ;  /* 0x000000140300720c */ /* 0x000fc80003f04270 */
[----:B------:R-:W-:-:S05]  /*25f0*/  SEL R4, R7, 0x1f, P0 ;  /* 0x0000001f07047807 */ /* 0x000fca0000000000 */
[----:B------:R-:W1:Y:S01]  /*2600*/  SHFL.DOWN PT, R0, R5, 0x1, R4 ;  /* 0x0820000005007989 */ /* 0x000e6200000e0004 */
[C---:B0-----:R-:W-:Y:S01]  /*2610*/  ISETP.GE.AND P0, PT, R2.reuse, R4, PT ;  /* 0x000000040200720c */ /* 0x041fe20003f06270 */
[C---:B------:R-:W-:Y:S01]  /*2620*/  VIADD R3, R2.reuse, 0x2 ;  /* 0x0000000202037836 */ /* 0x040fe20000000000 */
[----:B------:R-:W-:-:S11]  /*2630*/  ISETP.NE.AND P1, PT, R2, RZ, PT ;  /* 0x000000ff0200720c */ /* 0x000fd60003f25270 */
[----:B-1----:R-:W-:Y:S02]  /*2640*/  @!P0 VIMNMX R5, PT, PT, R0, R5, PT ;  /* 0x0000000500058248 */ /* 0x002fe40003fe0100 */
[----:B------:R-:W-:Y:S01]  /*2650*/  ISETP.GT.AND P0, PT, R3, R4, PT ;  /* 0x000000040300720c */ /* 0x000fe20003f04270 */
[----:B------:R-:W-:Y:S01]  /*2660*/  VIADD R3, R2, 0x4 ;  /* 0x0000000402037836 */ /* 0x000fe20000000000 */
[----:B------:R-:W0:Y:S01]  /*2670*/  @!P1 S2R R6, SR_CgaCtaId ;  /* 0x0000000000069919 */ /* 0x000e220000008800 */
[----:B------:R-:W1:Y:S10]  /*2680*/  SHFL.DOWN PT, R0, R5, 0x2, R4 ;  /* 0x0840000005007989 */ /* 0x000e7400000e0004 */
[----:B-1----:R-:W-:-:S02]  /*2690*/  @!P0 VIMNMX R5, PT, PT, R5, R0, PT ;  /* 0x0000000005058248 */ /* 0x002fc40003fe0100 */
[----:B------:R-:W-:Y:S01]  /*26a0*/  ISETP.GT.AND P0, PT, R3, R4, PT ;  /* 0x000000040300720c */ /* 0x000fe20003f04270 */
[----:B------:R-:W-:Y:S02]  /*26b0*/  VIADD R3, R2, 0x8 ;  /* 0x0000000802037836 */ /* 0x000fe40000000000 */
[----:B------:R-:W1:Y:S10]  /*26c0*/  SHFL.DOWN PT, R0, R5, 0x4, R4 ;  /* 0x0880000005007989 */ /* 0x000e7400000e0004 */
[----:B-1----:R-:W-:-:S02]  /*26d0*/  @!P0 VIMNMX R5, PT, PT, R5, R0, PT ;  /* 0x0000000005058248 */ /* 0x002fc40003fe0100 */
[----:B------:R-:W-:Y:S01]  /*26e0*/  ISETP.GT.AND P0, PT, R3, R4, PT ;  /* 0x000000040300720c */ /* 0x000fe20003f04270 */
[----:B------:R-:W-:Y:S01]  /*26f0*/  VIADD R3, R2, 0x10 ;  /* 0x0000001002037836 */ /* 0x000fe20000000000 */
[----:B------:R-:W-:Y:S01]  /*2700*/  @!P1 SHF.R.U32.HI R2, RZ, 0x3, R9 ;  /* 0x00000003ff029819 */ /* 0x000fe20000011609 */
[----:B------:R-:W1:Y:S03]  /*2710*/  SHFL.DOWN PT, R0, R5, 0x8, R4 ;  /* 0x0900000005007989 */ /* 0x000e6600000e0004 */
[----:B------:R-:W-:-:S07]  /*2720*/  @!P1 LOP3.LUT R2, R2, 0x7c, RZ, 0xc0, !PT ;  /* 0x0000007c02029812 */ /* 0x000fce00078ec0ff */
[----:B-1----:R-:W-:Y:S02]  /*2730*/  @!P0 VIMNMX R5, PT, PT, R5, R0, PT ;  /* 0x0000000005058248 */ /* 0x002fe40003fe0100 */
[----:B------:R-:W-:Y:S02]  /*2740*/  ISETP.GT.AND P0, PT, R3, R4, PT ;  /* 0x000000040300720c */ /* 0x000fe40003f04270 */
[----:B------:R-:W-:Y:S01]  /*2750*/  @!P1 MOV R3, 0x400 ;  /* 0x0000040000039802 */ /* 0x000fe20000000f00 */
[----:B------:R-:W1:Y:S03]  /*2760*/  SHFL.DOWN PT, R0, R5, 0x10, R4 ;  /* 0x0a00000005007989 */ /* 0x000e6600000e0004 */
[----:B0-----:R-:W-:-:S05]  /*2770*/  @!P1 LEA R3, R6, R3, 0x18 ;  /* 0x0000000306039211 */ /* 0x001fca00078ec0ff */
[----:B------:R-:W-:Y:S02]  /*2780*/  @!P1 IMAD.IADD R2, R2, 0x1, R3 ;  /* 0x0000000102029824 */ /* 0x000fe400078e0203 */
[----:B-1----:R-:W-:Y:S02]  /*2790*/  @!P0 VIMNMX R5, PT, PT, R5, R0, PT ;  /* 0x0000000005058248 */ /* 0x002fe40003fe0100 */
        /* <DEDUP_REMOVED lines=12> */
[----:B------:R-:W1:Y:S04]  /*2860*/  LDS R0, [UR4+0xc] ;  /* 0x00000c04ff007984 */ /* 0x000e680008000800 */
[----:B------:R-:W0:Y:S04]  /*2870*/  LDS.128 R4, [UR4+0x10] ;  /* 0x00001004ff047984 */ /* 0x000e280008000c00 */
[----:B------:R-:W2:Y:S01]  /*2880*/  LDS.64 R8, [UR4+0x20] ;  /* 0x00002004ff087984 */ /* 0x000ea20008000a00 */
[----:B-1----:R-:W-:Y:S02]  /*2890*/  @P2 VIMNMX R3, PT, PT, R3, R0, PT ;  /* 0x0000000003032248 */ /* 0x002fe40003fe0100 */
[----:B------:R-:W-:-:S02]  /*28a0*/  ISETP.GT.AND P2, PT, R20, 0xa0, PT ;  /* 0x000000a01400780c */ /* 0x000fc40003f44270 */
[----:B0-----:R-:W-:Y:S02]  /*28b0*/  @P4 VIMNMX R3, PT, PT, R3, R4, PT ;  /* 0x0000000403034248 */ /* 0x001fe40003fe0100 */
[C---:B------:R-:W-:Y:S02]  /*28c0*/  ISETP.GT.AND P4, PT, R20.reuse, 0xc0, PT ;  /* 0x000000c01400780c */ /* 0x040fe40003f84270 */
[----:B------:R-:W-:Y:S02]  /*28d0*/  @P3 VIMNMX R3, PT, PT, R3, R5, PT ;  /* 0x0000000503033248 */ /* 0x000fe40003fe0100 */
[----:B------:R-:W-:Y:S02]  /*28e0*/  ISETP.GT.AND P3, PT, R20, 0xe0, PT ;  /* 0x000000e01400780c */ /* 0x000fe40003f64270 */
[----:B------:R-:W-:-:S04]  /*28f0*/  @P1 VIMNMX R3, PT, PT, R3, R6, PT ;  /* 0x0000000603031248 */ /* 0x000fc80003fe0100 */
[----:B------:R-:W-:-:S04]  /*2900*/  @P2 VIMNMX R3, PT, PT, R3, R7, PT ;  /* 0x0000000703032248 */ /* 0x000fc80003fe0100 */
[----:B--2---:R-:W-:-:S04]  /*2910*/  @P4 VIMNMX R3, PT, PT, R3, R8, PT ;  /* 0x0000000803034248 */ /* 0x004fc80003fe0100 */
[----:B------:R-:W-:Y:S01]  /*2920*/  @P3 VIMNMX R3, PT, PT, R3, R9, PT ;  /* 0x0000000903033248 */ /* 0x000fe20003fe0100 */
[----:B------:R-:W-:Y:S06]  /*2930*/  BRA `(.L_x_17) ;  /* 0x0000000c00907947 */ /* 0x000fec0003800000 */
.L_x_30:
[----:B------:R-:W0:Y:S01]  /*2940*/  S2R R8, SR_TID.X ;  /* 0x0000000000087919 */ /* 0x000e220000002100 */
[----:B------:R-:W0:Y:S02]  /*2950*/  LDC.64 R2, c[0x0][0x380] ;  /* 0x0000e000ff027b82 */ /* 0x000e240000000a00 */
[----:B0-----:R-:W-:-:S05]  /*2960*/  IMAD.WIDE.U32 R2, R8, 0x4, R2 ;  /* 0x0000000408027825 */ /* 0x001fca00078e0002 */
[----:B------:R-:W2:Y:S04]  /*2970*/  LDG.E.CONSTANT R19, desc[UR6][R2.64] ;  /* 0x0000000602137981 */ /* 0x000ea8000c1e9900 */
[----:B------:R-:W2:Y:S04]  /*2980*/  LDG.E.CONSTANT R0, desc[UR6][R2.64+0x400] ;  /* 0x0004000602007981 */ /* 0x000ea8000c1e9900 */
[----:B------:R-:W2:Y:S04]  /*2990*/  LDG.E.CONSTANT R5, desc[UR6][R2.64+0x800] ;  /* 0x0008000602057981 */ /* 0x000ea8000c1e9900 */
[----:B------:R-:W3:Y:S04]  /*29a0*/  LDG.E.CONSTANT R4, desc[UR6][R2.64+0xc00] ;  /* 0x000c000602047981 */ /* 0x000ee8000c1e9900 */
[----:B------:R-:W3:Y:S04]  /*29b0*/  LDG.E.CONSTANT R7, desc[UR6][R2.64+0x1000] ;  /* 0x0010000602077981 */ /* 0x000ee8000c1e9900 */
[----:B------:R-:W4:Y:S04]  /*29c0*/  LDG.E.CONSTANT R6, desc[UR6][R2.64+0x1400] ;  /* 0x0014000602067981 */ /* 0x000f28000c1e9900 */
[----:B------:R-:W4:Y:S04]  /*29d0*/  LDG.E.CONSTANT R9, desc[UR6][R2.64+0x1800] ;  /* 0x0018000602097981 */ /* 0x000f28000c1e9900 */
[----:B------:R-:W5:Y:S04]  /*29e0*/  LDG.E.CONSTANT R10, desc[UR6][R2.64+0x1c00] ;  /* 0x001c0006020a7981 */ /* 0x000f68000c1e9900 */
[----:B------:R-:W5:Y:S04]  /*29f0*/  LDG.E.CONSTANT R11, desc[UR6][R2.64+0x2000] ;  /* 0x00200006020b7981 */ /* 0x000f68000c1e9900 */
[----:B------:R-:W5:Y:S04]  /*2a00*/  LDG.E.CONSTANT R12, desc[UR6][R2.64+0x2400] ;  /* 0x00240006020c7981 */ /* 0x000f68000c1e9900 */
[----:B------:R-:W5:Y:S04]  /*2a10*/  LDG.E.CONSTANT R13, desc[UR6][R2.64+0x2800] ;  /* 0x00280006020d7981 */ /* 0x000f68000c1e9900 */
[----:B------:R-:W5:Y:S04]  /*2a20*/  LDG.E.CONSTANT R14, desc[UR6][R2.64+0x2c00] ;  /* 0x002c0006020e7981 */ /* 0x000f68000c1e9900 */
[----:B------:R-:W5:Y:S04]  /*2a30*/  LDG.E.CONSTANT R15, desc[UR6][R2.64+0x3000] ;  /* 0x00300006020f7981 */ /* 0x000f68000c1e9900 */
[----:B------:R-:W5:Y:S04]  /*2a40*/  LDG.E.CONSTANT R16, desc[UR6][R2.64+0x3400] ;  /* 0x0034000602107981 */ /* 0x000f68000c1e9900 */
[----:B------:R-:W5:Y:S04]  /*2a50*/  LDG.E.CONSTANT R17, desc[UR6][R2.64+0x3800] ;  /* 0x0038000602117981 */ /* 0x000f68000c1e9900 */
[----:B------:R-:W5:Y:S01]  /*2a60*/  LDG.E.CONSTANT R18, desc[UR6][R2.64+0x3c00] ;  /* 0x003c000602127981 */ /* 0x000f62000c1e9900 */
[----:B------:R-:W-:-:S02]  /*2a70*/  ISETP.GE.U32.AND P0, PT, R20, 0x2000, PT ;  /* 0x000020001400780c */ /* 0x000fc40003f06070 */
[----:B--2---:R-:W-:-:S04]  /*2a80*/  VIMNMX3 R0, R0, R19, R5, PT ;  /* 0x000000130000720f */ /* 0x004fc80003800105 */
[----:B---3--:R-:W-:-:S04]  /*2a90*/  VIMNMX3 R0, R4, R0, R7, PT ;  /* 0x000000000400720f */ /* 0x008fc80003800107 */
[----:B----4-:R-:W-:-:S04]  /*2aa0*/  VIMNMX3 R0, R6, R0, R9, PT ;  /* 0x000000000600720f */ /* 0x010fc80003800109 */
[----:B-----5:R-:W-:Y:S01]  /*2ab0*/  VIMNMX3 R0, R10, R0, R11, PT ;  /* 0x000000000a00720f */ /* 0x020fe2000380010b */
[----:B------:R-:W-:-:S03]  /*2ac0*/  IMAD.MOV.U32 R11, RZ, RZ, 0x1000 ;  /* 0x00001000ff0b7424 */ /* 0x000fc600078e00ff */
[----:B------:R-:W-:-:S04]  /*2ad0*/  VIMNMX3 R0, R12, R0, R13, PT ;  /* 0x000000000c00720f */ /* 0x000fc8000380010d */
[----:B------:R-:W-:-:S04]  /*2ae0*/  VIMNMX3 R0, R14, R0, R15, PT ;  /* 0x000000000e00720f */ /* 0x000fc8000380010f */
[----:B------:R-:W-:-:S04]  /*2af0*/  VIMNMX3 R17, R16, R0, R17, PT ;  /* 0x000000001011720f */ /* 0x000fc80003800111 */
[----:B------:R-:W-:Y:S01]  /*2b00*/  VIMNMX R0, PT, PT, R18, R17, PT ;  /* 0x0000001112007248 */ /* 0x000fe20003fe0100 */
[----:B------:R-:W-:Y:S06]  /*2b10*/  @!P0 BRA `(.L_x_44) ;  /* 0x00000000008c8947 */ /* 0x000fec0003800000 */
[----:B------:R-:W0:Y:S01]  /*2b20*/  LDC R7, c[0x0][0x390] ;  /* 0x0000e400ff077b82 */ /* 0x000e220000000800 */
[----:B------:R-:W-:Y:S02]  /*2b30*/  VIADD R10, R20, 0xfffff000 ;  /* 0xfffff000140a7836 */ /* 0x000fe40000000000 */
[----:B------:R-:W-:-:S07]  /*2b40*/  IMAD.MOV.U32 R11, RZ, RZ, 0x1000 ;  /* 0x00001000ff0b7424 */ /* 0x000fce00078e00ff */
.L_x_46:
[----:B------:R-:W-:-:S05]  /*2b50*/  IMAD.WIDE R4, R11, 0x4, R2 ;  /* 0x000000040b047825 */ /* 0x000fca00078e0202 */
        /* <DEDUP_REMOVED lines=16> */
[----:B--2---:R-:W-:-:S04]  /*2c60*/  VIMNMX3 R18, R19, R0, R18, PT ;  /* 0x000000001312720f */ /* 0x004fc80003800112 */
[----:B---3--:R-:W-:Y:S01]  /*2c70*/  VIMNMX3 R18, R20, R18, R21, PT ;  /* 0x000000121412720f */ /* 0x008fe20003800115 */
[----:B0-----:R-:W-:-:S04]  /*2c80*/  IMAD.MOV.U32 R20, RZ, RZ, R7 ;  /* 0x000000ffff147224 */ /* 0x001fc800078e0007 */
[----:B------:R-:W-:Y:S01]  /*2c90*/  IMAD.IADD R0, R20, 0x1, -R11 ;  /* 0x0000000114007824 */ /* 0x000fe200078e0a0b */
[----:B----4-:R-:W-:-:S04]  /*2ca0*/  VIMNMX3 R18, R22, R18, R23, PT ;  /* 0x000000121612720f */ /* 0x010fc80003800117 */
[----:B------:R-:W-:Y:S02]  /*2cb0*/  ISETP.GE.AND P0, PT, R0, 0x1000, PT ;  /* 0x000010000000780c */ /* 0x000fe40003f06270 */
[----:B-----5:R-:W-:-:S04]  /*2cc0*/  VIMNMX3 R18, R24, R18, R25, PT ;  /* 0x000000121812720f */ /* 0x020fc80003800119 */
[----:B------:R-:W-:-:S04]  /*2cd0*/  VIMNMX3 R6, R17, R18, R6, PT ;  /* 0x000000121106720f */ /* 0x000fc80003800106 */
[----:B------:R-:W-:-:S04]  /*2ce0*/  VIMNMX3 R6, R14, R6, R13, PT ;  /* 0x000000060e06720f */ /* 0x000fc8000380010d */
[----:B------:R-:W-:-:S04]  /*2cf0*/  VIMNMX3 R6, R12, R6, R15, PT ;  /* 0x000000060c06720f */ /* 0x000fc8000380010f */
[----:B------:R-:W-:Y:S01]  /*2d00*/  VIMNMX3 R0, R9, R6, R16, PT ;  /* 0x000000060900720f */ /* 0x000fe20003800110 */
[----:B------:R-:W-:Y:S06]  /*2d10*/  @!P0 BRA `(.L_x_45) ;  /* 0x0000000400fc8947 */ /* 0x000fec0003800000 */
[----:B------:R-:W-:-:S05]  /*2d20*/  VIADD R11, R11, 0x1000 ;  /* 0x000010000b0b7836 */ /* 0x000fca0000000000 */
[----:B------:R-:W-:-:S13]  /*2d30*/  ISETP.GT.AND P0, PT, R11, R10, PT ;  /* 0x0000000a0b00720c */ /* 0x000fda0003f04270 */
[----:B------:R-:W-:Y:S05]  /*2d40*/  @!P0 BRA `(.L_x_46) ;  /* 0xfffffffc00808947 */ /* 0x000fea000383ffff */
.L_x_44:
        /* <DEDUP_REMOVED lines=20> */
.L_x_50:
        /* <DEDUP_REMOVED lines=8> */
.L_x_49:
[----:B------:R-:W-:Y:S05]  /*2f10*/  BSYNC.RECONVERGENT B2 ;  /* 0x0000000000027941 */ /* 0x000fea0003800200 */
.L_x_48:
        /* <DEDUP_REMOVED lines=16> */
.L_x_53:
        /* <DEDUP_REMOVED lines=20> */
[----:B------:R-:W5:Y:S04]  /*3160*/  LDG.E.CONSTANT R25, desc[UR6][R2.64+0x2000] ;  /* 0x0020000602197981 */ /* 0x000f68000c1e9900 */
[----:B------:R0:W5:Y:S04]  /*3170*/  LDG.E.CONSTANT R5, desc[UR6][R4.64] ;  /* 0x0000000604057981 */ /* 0x000168000c1e9900 */
        /* <DEDUP_REMOVED lines=17> */
.L_x_52:
[----:B------:R-:W-:Y:S05]  /*3290*/  BSYNC.RECONVERGENT B2 ;  /* 0x0000000000027941 */ /* 0x000fea0003800200 */
.L_x_51:
        /* <DEDUP_REMOVED lines=10> */
[----:B------:R-:W5:Y:S01]  /*3340*/  LDG.E.CONSTANT R16, desc[UR6][R2.64+0x1400] ;  /* 0x0014000602107981 */ /* 0x000f62000c1e9900 */
[----:B0-----:R-:W-:-:S04]  /*3350*/  IMAD.WIDE.U32 R4, R11, 0x4, R6 ;  /* 0x000000040b047825 */ /* 0x001fc800078e0006 */
[----:B------:R-:W-:Y:S02]  /*3360*/  IMAD.WIDE.U32 R6, R13, 0x4, R6 ;  /* 0x000000040d067825 */ /* 0x000fe400078e0006 */
[----:B------:R0:W2:Y:S04]  /*3370*/  LDG.E.CONSTANT R5, desc[UR6][R4.64] ;  /* 0x0000000604057981 */ /* 0x0000a8000c1e9900 */
[----:B------:R1:W3:Y:S04]  /*3380*/  LDG.E.CONSTANT R13, desc[UR6][R2.64] ;  /* 0x00000006020d7981 */ /* 0x0002e8000c1e9900 */
[----:B------:R-:W4:Y:S01]  /*3390*/  LDG.E.CONSTANT R7, desc[UR6][R6.64] ;  /* 0x0000000606077981 */ /* 0x000f22000c1e9900 */
[----:B0-----:R-:W-:Y:S01]  /*33a0*/  IADD3 R4, P1, PT, R2, 0x2000, RZ ;  /* 0x0000200002047810 */ /* 0x001fe20007f3e0ff */
[----:B------:R-:W-:Y:S01]  /*33b0*/  VIADD R10, R10, 0x800 ;  /* 0x000008000a0a7836 */ /* 0x000fe20000000000 */
[----:B------:R-:W-:Y:S01]  /*33c0*/  PLOP3.LUT P0, PT, PT, PT, PT, 0x8, 0x80 ;  /* 0x000000000080781c */ /* 0x000fe20003f0e170 */
[----:B------:R-:W-:-:S02]  /*33d0*/  VIADD R11, R11, 0x800 ;  /* 0x000008000b0b7836 */ /* 0x000fc40000000000 */
[----:B-1----:R-:W-:Y:S01]  /*33e0*/  IMAD.MOV.U32 R2, RZ, RZ, R4 ;  /* 0x000000ffff027224 */ /* 0x002fe200078e0004 */
[----:B--2---:R-:W-:-:S04]  /*33f0*/  VIMNMX3 R12, R5, R0, R12, PT ;  /* 0x00000000050c720f */ /* 0x004fc8000380010c */
[----:B---3--:R-:W-:Y:S01]  /*3400*/  VIMNMX3 R12, R13, R12, R14, PT ;  /* 0x0000000c0d0c720f */ /* 0x008fe2000380010e */
[----:B------:R-:W-:-:S03]  /*3410*/  IMAD.X R5, RZ, RZ, R3, P1 ;  /* 0x000000ffff057224 */ /* 0x000fc600008e0603 */
[----:B----4-:R-:W-:Y:S01]  /*3420*/  VIMNMX3 R12, R7, R12, R15, PT ;  /* 0x0000000c070c720f */ /* 0x010fe2000380010f */
[----:B------:R-:W-:-:S03]  /*3430*/  IMAD.MOV.U32 R3, RZ, RZ, R5 ;  /* 0x000000ffff037224 */ /* 0x000fc600078e0005 */
[----:B-----5:R-:W-:-:S07]  /*3440*/  VIMNMX3 R0, R17, R12, R16, PT ;  /* 0x0000000c1100720f */ /* 0x020fce0003800110 */
.L_x_55:
[----:B------:R-:W-:Y:S05]  /*3450*/  BSYNC.RECONVERGENT B2 ;  /* 0x0000000000027941 */ /* 0x000fea0003800200 */
.L_x_54:
        /* <DEDUP_REMOVED lines=10> */
.L_x_47:
[----:B------:R-:W-:Y:S05]  /*3500*/  BSYNC.RECONVERGENT B1 ;  /* 0x0000000000017941 */ /* 0x000fea0003800200 */
.L_x_45:
[----:B------:R-:W0:Y:S01]  /*3510*/  S2R R6, SR_LANEID ;  /* 0x0000000000067919 */ /* 0x000e220000000000 */
[----:B------:R-:W-:-:S05]  /*3520*/  IMAD.MOV.U32 R3, RZ, RZ, R0 ;  /* 0x000000ffff037224 */ /* 0x000fca00078e0000 */
        /* <DEDUP_REMOVED lines=30> */
[----:B0-----:R-:W-:Y:S04]  /*3710*/  LDS R0, [UR4+0xc] ;  /* 0x00000c04ff007984 */ /* 0x001fe80008000800 */
[----:B------:R-:W0:Y:S04]  /*3720*/  LDS.128 R4, [UR4+0x10] ;  /* 0x00001004ff047984 */ /* 0x000e280008000c00 */
[----:B------:R-:W1:Y:S01]  /*3730*/  LDS.64 R8, [UR4+0x20] ;  /* 0x00002004ff087984 */ /* 0x000e620008000a00 */
[----:B0-----:R-:W-:-:S04]  /*3740*/  VIMNMX3 R0, R0, R3, R4, PT ;  /* 0x000000030000720f */ /* 0x001fc80003800104 */
[----:B------:R-:W-:-:S04]  /*3750*/  VIMNMX3 R0, R5, R0, R6, PT ;  /* 0x000000000500720f */ /* 0x000fc80003800106 */
[----:B-1----:R-:W-:-:S04]  /*3760*/  VIMNMX3 R0, R7, R0, R8, PT ;  /* 0x000000000700720f */ /* 0x002fc80003800108 */
[----:B------:R-:W-:-:S07]  /*3770*/  VIMNMX R3, PT, PT, R0, R9, PT ;  /* 0x0000000900037248 */ /* 0x000fce0003fe0100 */
.L_x_17:
[----:B------:R-:W-:Y:S05]  /*3780*/  BSYNC.RECONVERGENT B0 ;  /* 0x0000000000007941 */ /* 0x000fea0003800200 */
.L_x_1:
[----:B------:R-:W-:Y:S05]  /*3790*/  @P0 EXIT ;  /* 0x000000000000094d */ /* 0x000fea0003800000 */
[----:B0-23--:R-:W0:Y:S01]  /*37a0*/  LDC.64 R4, c[0x0][0x388] ;  /* 0x0000e200ff047b82 */ /* 0x00de220000000a00 */
[----:B------:R-:W1:Y:S02]  /*37b0*/  LDCU UR4, c[0x0][0x398] ;  /* 0x00007300ff0477ac */ /* 0x000e640008000800 */
[----:B-1--4-:R-:W-:-:S05]  /*37c0*/  VIMNMX R3, PT, PT, R3, UR4, PT ;  /* 0x0000000403037c48 */ /* 0x012fca000bfe0100 */
[----:B0-----:R-:W-:Y:S01]  /*37d0*/  STG.E desc[UR6][R4.64], R3 ;  /* 0x0000000304007986 */ /* 0x001fe2000c101906 */
[----:B------:R-:W-:Y:S05]  /*37e0*/  EXIT ;  /* 0x000000000000794d */ /* 0x000fea0003800000 */
.L_x_56:
[----:B------:R-:W-:-:S00]  /*37f0*/  BRA `(.L_x_56) ;  /* 0xfffffffc00fc7947 */ /* 0x000fc0000383ffff */
[----:B------:R-:W-:-:S00]  /*3800*/  NOP ;  /* 0x0000000000007918 */ /* 0x000fc00000000000 */
[----:B------:R-:W-:-:S00]  /*3810*/  NOP ;  /* 0x0000000000007918 */ /* 0x000fc00000000000 */
[----:B------:R-:W-:-:S00]  /*3820*/  NOP ;  /* 0x0000000000007918 */ /* 0x000fc00000000000 */
[----:B------:R-:W-:-:S00]  /*3830*/  NOP ;  /* 0x0000000000007918 */ /* 0x000fc00000000000 */
[----:B------:R-:W-:-:S00]  /*3840*/  NOP ;  /* 0x0000000000007918 */ /* 0x000fc00000000000 */
[----:B------:R-:W-:-:S00]  /*3850*/  NOP ;  /* 0x0000000000007918 */ /* 0x000fc00000000000 */
[----:B------:R-:W-:-:S00]  /*3860*/  NOP ;  /* 0x0000000000007918 */ /* 0x000fc00000000000 */
[----:B------:R-:W-:-:S00]  /*3870*/  NOP ;  /* 0x0000000000007918 */ /* 0x000fc00000000000 */
.L_x_147:


//--------------------- .text._ZN3cub18CUB_300001_SM_10006detail6reduce18DeviceReduceKernelINS2_10policy_hubIij9CustomMinE10Policy1000EPijS5_iN4cuda3std3__410__identityEEEvT0_PT3_T1_NS0_13GridEvenShareISG_EET2_T4_ --------------------------
	.section	.text._ZN3cub18CUB_300001_SM_10006detail6reduce18DeviceReduceKernelINS2_10policy_hubIij9CustomMinE10Policy1000EPijS5_iN4cuda3std3__410__identityEEEvT0_PT3_T1_NS0_13GridEvenShareISG_EET2_T4_,"ax",@progbits
	.align	128
        .global         _ZN3cub18CUB_300001_SM_10006detail6reduce18DeviceReduceKernelINS2_10policy_hubIij9CustomMinE10Policy1000EPijS5_iN4cuda3std3__410__identityEEEvT0_PT3_T1_NS0_13GridEvenShareISG_EET2_T4_
        .type           _ZN3cub18CUB_300001_SM_10006detail6reduce18DeviceReduceKernelINS2_10policy_hubIij9CustomMinE10Policy1000EPijS5_iN4cuda3std3__410__identityEEEvT0_PT3_T1_NS0_13GridEvenShareISG_EET2_T4_,@function
        .size           _ZN3cub18CUB_300001_SM_10006detail6reduce18DeviceReduceKernelINS2_10policy_hubIij9CustomMinE10Policy1000EPijS5_iN4cuda3std3__410__identityEEEvT0_PT3_T1_NS0_13GridEvenShareISG_EET2_T4_,(.L_x_148 - _ZN3cub18CUB_300001_SM_10006detail6reduce18DeviceReduceKernelINS2_10policy_hubIij9CustomMinE10Policy1000EPijS5_iN4cuda3std3__410__identityEEEvT0_PT3_T1_NS0_13GridEvenShareISG_EET2_T4_)
        .other          _ZN3cub18CUB_300001_SM_10006detail6reduce18DeviceReduceKernelINS2_10policy_hubIij9CustomMinE10Policy1000EPijS5_iN4cuda3std3__410__identityEEEvT0_PT3_T1_NS0_13GridEvenShareISG_EET2_T4_,@"STO_CUDA_ENTRY STV_DEFAULT"
_ZN3cub18CUB_300001_SM_10006detail6reduce18DeviceReduceKernelINS2_10policy_hubIij9CustomMinE10Policy1000EPijS5_iN4cuda3std3__410__identityEEEvT0_PT3_T1_NS0_13GridEvenShareISG_EET2_T4_:
.text._ZN3cub18CUB_300001_SM_10006detail6reduce18DeviceReduceKernelINS2_10policy_hubIij9CustomMinE10Policy1000EPijS5_iN4cuda3std3__410__identityEEEvT0_PT3_T1_NS0_13GridEvenShareISG_EET2_T4_:
[----:B------:R-:W-:Y:S01]  /*0000*/  LDC R1, c[0x0][0x37c] ;  /* 0x0000df00ff017b82 */ /* 0x000fe20000000800 */
[----:B------:R-:W0:Y:S01]  /*0010*/  S2R R0, SR_CTAID.X ;  /* 0x0000000000007919 */ /* 0x000e220000002500 */
[----:B------:R-:W1:Y:S01]  /*0020*/  LDCU UR4, c[0x0][0x380] ;  /* 0x00007000ff0477ac */ /* 0x000e620008000800 */
[----:B------:R-:W-:Y:S01]  /*0030*/  BSSY.RECONVERGENT B0, `(.L_x_57) ;  /* 0x0000290000007945 */ /* 0x000fe20003800200 */
[----:B------:R-:W2:Y:S01]  /*0040*/  LDCU UR5, c[0x0][0x3ac] ;  /* 0x00007580ff0577ac */ /* 0x000ea20008000800 */
[----:B------:R-:W3:Y:S01]  /*0050*/  LDCU.64 UR8, c[0x0][0x358] ;  /* 0x00006b00ff0877ac */ /* 0x000ee20008000a00 */
[----:B-1----:R-:W-:Y:S02]  /*0060*/  ULOP3.LUT UP0, URZ, UR4, 0xf, URZ, 0xc0, !UPT ;  /* 0x0000000f04ff7892 */ /* 0x002fe4000f80c0ff */
[----:B--2---:R-:W-:Y:S01]  /*0070*/  USHF.L.U32 UR5, UR5, 0xc, URZ ;  /* 0x0000000c05057899 */ /* 0x004fe200080006ff */
[----:B0-----:R-:W-:-:S06]  /*0080*/  IMAD.SHL.U32 R23, R0, 0x1000, RZ ;  /* 0x0000100000177824 */ /* 0x001fcc00078e00ff */
[----:B---3--:R-:W-:Y:S05]  /*0090*/  BRA.U UP0, `(.L_x_58) ;  /* 0x0000001100dc7547 */ /* 0x008fea000b800000 */
[----:B------:R-:W0:Y:S02]  /*00a0*/  LDC R3, c[0x0][0x3a8] ;  /* 0x0000ea00ff037b82 */ /* 0x000e240000000800 */
[----:B0-----:R-:W-:-:S05]  /*00b0*/  IMAD R22, R0, -0x1000, R3 ;  /* 0xfffff00000167824 */ /* 0x001fca00078e0203 */
[----:B------:R-:W-:-:S13]  /*00c0*/  ISETP.GT.U32.AND P0, PT, R22, 0xfff, PT ;  /* 0x00000fff1600780c */ /* 0x000fda0003f04070 */
[----:B------:R-:W-:Y:S05]  /*00d0*/  @P0 BRA `(.L_x_59) ;  /* 0x0000000800880947 */ /* 0x000fea0003800000 */
[----:B------:R-:W0:Y:S01]  /*00e0*/  S2R R5, SR_TID.X ;  /* 0x0000000000057919 */ /* 0x000e220000002100 */
[----:B------:R-:W-:Y:S01]  /*00f0*/  BSSY.RECONVERGENT B1, `(.L_x_60) ;  /* 0x000000a000017945 */ /* 0x000fe20003800200 */
[----:B------:R-:W-:Y:S01]  /*0100*/  IMAD.MOV.U32 R2, RZ, RZ, RZ ;  /* 0x000000ffff027224 */ /* 0x000fe200078e00ff */
[----:B0-----:R-:W-:Y:S01]  /*0110*/  ISETP.GE.U32.AND P0, PT, R5, R22, PT ;  /* 0x000000160500720c */ /* 0x001fe20003f06070 */
[----:B------:R-:W-:-:S12]  /*0120*/  IMAD.MOV.U32 R11, RZ, RZ, R5 ;  /* 0x000000ffff0b7224 */ /* 0x000fd800078e0005 */
[----:B------:R-:W-:Y:S05]  /*0130*/  @P0 BRA `(.L_x_61) ;  /* 0x0000000000140947 */ /* 0x000fea0003800000 */
[----:B------:R-:W0:Y:S01]  /*0140*/  LDC.64 R6, c[0x0][0x380] ;  /* 0x0000e000ff067b82 */ /* 0x000e220000000a00 */
[----:B------:R-:W-:-:S04]  /*0150*/  IMAD R9, R0, 0x1000, R5 ;  /* 0x0000100000097824 */ /* 0x000fc800078e0205 */
[----:B0-----:R-:W-:-:S05]  /*0160*/  IMAD.WIDE.U32 R6, R9, 0x4, R6 ;  /* 0x0000000409067825 */ /* 0x001fca00078e0006 */
[----:B------:R0:W5:Y:S01]  /*0170*/  LDG.E.CONSTANT R2, desc[UR8][R6.64] ;  /* 0x0000000806027981 */ /* 0x000162000c1e9900 */
[----:B------:R-:W-:-:S07]  /*0180*/  VIADD R11, R5, 0x100 ;  /* 0x00000100050b7836 */ /* 0x000fce0000000000 */
.L_x_61:
[----:B------:R-:W-:Y:S05]  /*0190*/  BSYNC.RECONVERGENT B1 ;  /* 0x0000000000017941 */ /* 0x000fea0003800200 */
.L_x_60:
[----:B------:R-:W-:Y:S01]  /*01a0*/  ISETP.GE.U32.AND P0, PT, R11, R22, PT ;  /* 0x000000160b00720c */ /* 0x000fe20003f06070 */
[----:B------:R-:W-:-:S12]  /*01b0*/  BSSY.RECONVERGENT B1, `(.L_x_62) ;  /* 0x000002e000017945 */ /* 0x000fd80003800200 */
[----:B------:R-:W-:Y:S05]  /*01c0*/  @P0 BRA `(.L_x_63) ;  /* 0x0000000000b00947 */ /* 0x000fea0003800000 */
[----:B------:R-:W-:Y:S01]  /*01d0*/  LOP3.LUT R4, RZ, R11, RZ, 0x33, !PT ;  /* 0x0000000bff047212 */ /* 0x000fe200078e33ff */
[----:B------:R-:W-:Y:S04]  /*01e0*/  BSSY.RECONVERGENT B2, `(.L_x_64) ;  /* 0x0000014000027945 */ /* 0x000fe80003800200 */
[----:B------:R-:W-:-:S04]  /*01f0*/  IMAD.IADD R3, R4, 0x1, R3 ;  /* 0x0000000104037824 */ /* 0x000fc800078e0203 */
[----:B0-----:R-:W-:Y:S01]  /*0200*/  IMAD R6, R0, -0x1000, R3 ;  /* 0xfffff00000067824 */ /* 0x001fe200078e0203 */
[----:B------:R-:W-:-:S04]  /*0210*/  LOP3.LUT R4, R3, 0x300, RZ, 0xc0, !PT ;  /* 0x0000030003047812 */ /* 0x000fc800078ec0ff */
[----:B------:R-:W-:Y:S02]  /*0220*/  ISETP.NE.AND P0, PT, R4, 0x300, PT ;  /* 0x000003000400780c */ /* 0x000fe40003f05270 */
[----:B------:R-:W-:-:S11]  /*0230*/  ISETP.GE.U32.AND P1, PT, R6, 0x300, PT ;  /* 0x000003000600780c */ /* 0x000fd60003f26070 */
[----:B------:R-:W-:Y:S05]  /*0240*/  @!P0 BRA `(.L_x_65) ;  /* 0x0000000000348947 */ /* 0x000fea0003800000 */
[----:B------:R-:W0:Y:S01]  /*0250*/  LDC.64 R8, c[0x0][0x380] ;  /* 0x0000e000ff087b82 */ /* 0x000e220000000a00 */
[----:B------:R-:W-:Y:S01]  /*0260*/  LEA.HI R3, R3, 0x1, RZ, 0x18 ;  /* 0x0000000103037811 */ /* 0x000fe200078fc0ff */
[----:B------:R-:W-:-:S03]  /*0270*/  IMAD R13, R0, 0x1000, R11 ;  /* 0x00001000000d7824 */ /* 0x000fc600078e020b */
[----:B------:R-:W-:-:S05]  /*0280*/  LOP3.LUT R3, R3, 0x3, RZ, 0xc0, !PT ;  /* 0x0000000303037812 */ /* 0x000fca00078ec0ff */
[----:B------:R-:W-:-:S07]  /*0290*/  IMAD.MOV R3, RZ, RZ, -R3 ;  /* 0x000000ffff037224 */ /* 0x000fce00078e0a03 */
.L_x_66:
[----:B0-----:R-:W-:-:S06]  /*02a0*/  IMAD.WIDE.U32 R6, R13, 0x4, R8 ;  /* 0x000000040d067825 */ /* 0x001fcc00078e0008 */
[----:B------:R-:W2:Y:S01]  /*02b0*/  LDG.E.CONSTANT R7, desc[UR8][R6.64] ;  /* 0x0000000806077981 */ /* 0x000ea2000c1e9900 */
[----:B------:R-:W-:Y:S02]  /*02c0*/  VIADD R3, R3, 0x1 ;  /* 0x0000000103037836 */ /* 0x000fe40000000000 */
[----:B------:R-:W-:Y:S02]  /*02d0*/  VIADD R11, R11, 0x100 ;  /* 0x000001000b0b7836 */ /* 0x000fe40000000000 */
[----:B------:R-:W-:Y:S01]  /*02e0*/  VIADD R13, R13, 0x100 ;  /* 0x000001000d0d7836 */ /* 0x000fe20000000000 */
[----:B------:R-:W-:Y:S02]  /*02f0*/  ISETP.NE.AND P0, PT, R3, RZ, PT ;  /* 0x000000ff0300720c */ /* 0x000fe40003f05270 */
[----:B--2--5:R-:W-:-:S11]  /*0300*/  VIMNMX R2, PT, PT, R7, R2, PT ;  /* 0x0000000207027248 */ /* 0x024fd60003fe0100 */
[----:B------:R-:W-:Y:S05]  /*0310*/  @P0 BRA `(.L_x_66) ;  /* 0xfffffffc00e00947 */ /* 0x000fea000383ffff */
.L_x_65:
[----:B------:R-:W-:Y:S05]  /*0320*/  BSYNC.RECONVERGENT B2 ;  /* 0x0000000000027941 */ /* 0x000fea0003800200 */
.L_x_64:
[----:B------:R-:W-:Y:S05]  /*0330*/  @!P1 BRA `(.L_x_63) ;  /* 0x0000000000549947 */ /* 0x000fea0003800000 */
[----:B------:R-:W0:Y:S01]  /*0340*/  LDC.64 R6, c[0x0][0x380] ;  /* 0x0000e000ff067b82 */ /* 0x000e220000000a00 */
[----:B------:R-:W-:Y:S02]  /*0350*/  VIADD R3, R11, 0x200 ;  /* 0x000002000b037836 */ /* 0x000fe40000000000 */
[----:B------:R-:W-:-:S07]  /*0360*/  IMAD R17, R0, 0x1000, R11 ;  /* 0x0000100000117824 */ /* 0x000fce00078e020b */
.L_x_67:
[C---:B------:R-:W-:Y:S02]  /*0370*/  VIADD R11, R17.reuse, 0x100 ;  /* 0x00000100110b7836 */ /* 0x040fe40000000000 */
[----:B0-----:R-:W-:-:S04]  /*0380*/  IMAD.WIDE.U32 R8, R17, 0x4, R6 ;  /* 0x0000000411087825 */ /* 0x001fc800078e0006 */
[C---:B------:R-:W-:Y:S02]  /*0390*/  VIADD R13, R17.reuse, 0x200 ;  /* 0x00000200110d7836 */ /* 0x040fe40000000000 */
[----:B------:R-:W-:Y:S01]  /*03a0*/  VIADD R15, R17, 0x300 ;  /* 0x00000300110f7836 */ /* 0x000fe20000000000 */
[----:B------:R-:W2:Y:S01]  /*03b0*/  LDG.E.CONSTANT R9, desc[UR8][R8.64] ;  /* 0x0000000808097981 */ /* 0x000ea2000c1e9900 */
[----:B------:R-:W-:-:S04]  /*03c0*/  IMAD.WIDE.U32 R10, R11, 0x4, R6 ;  /* 0x000000040b0a7825 */ /* 0x000fc800078e0006 */
[--C-:B------:R-:W-:Y:S02]  /*03d0*/  IMAD.WIDE.U32 R12, R13, 0x4, R6.reuse ;  /* 0x000000040d0c7825 */ /* 0x100fe400078e0006 */
[----:B------:R-:W2:Y:S02]  /*03e0*/  LDG.E.CONSTANT R10, desc[UR8][R10.64] ;  /* 0x000000080a0a7981 */ /* 0x000ea4000c1e9900 */
[----:B------:R-:W-:Y:S02]  /*03f0*/  IMAD.WIDE.U32 R14, R15, 0x4, R6 ;  /* 0x000000040f0e7825 */ /* 0x000fe400078e0006 */
[----:B------:R-:W3:Y:S04]  /*0400*/  LDG.E.CONSTANT R13, desc[UR8][R12.64] ;  /* 0x000000080c0d7981 */ /* 0x000ee8000c1e9900 */
[----:B------:R-:W3:Y:S01]  /*0410*/  LDG.E.CONSTANT R14, desc[UR8][R14.64] ;  /* 0x000000080e0e7981 */ /* 0x000ee2000c1e9900 */
[----:B------:R-:W-:-:S05]  /*0420*/  VIADD R19, R3, 0x200 ;  /* 0x0000020003137836 */ /* 0x000fca0000000000 */
[----:B------:R-:W-:Y:S01]  /*0430*/  ISETP.GE.AND P0, PT, R19, R22, PT ;  /* 0x000000161300720c */ /* 0x000fe20003f06270 */
[----:B------:R-:W-:Y:S02]  /*0440*/  VIADD R3, R3, 0x400 ;  /* 0x0000040003037836 */ /* 0x000fe40000000000 */
[----:B------:R-:W-:Y:S01]  /*0450*/  VIADD R17, R17, 0x400 ;  /* 0x0000040011117836 */ /* 0x000fe20000000000 */
[----:B--2--5:R-:W-:-:S04]  /*0460*/  VIMNMX3 R2, R9, R2, R10, PT ;  /* 0x000000020902720f */ /* 0x024fc8000380010a */
[----:B---3--:R-:W-:-:S05]  /*0470*/  VIMNMX3 R2, R13, R2, R14, PT ;  /* 0x000000020d02720f */ /* 0x008fca000380010e */
[----:B------:R-:W-:Y:S05]  /*0480*/  @!P0 BRA `(.L_x_67) ;  /* 0xfffffffc00b88947 */ /* 0x000fea000383ffff */
.L_x_63:
[----:B------:R-:W-:Y:S05]  /*0490*/  BSYNC.RECONVERGENT B1 ;  /* 0x0000000000017941 */ /* 0x000fea0003800200 */
.L_x_62:
[----:B------:R-:W-:Y:S01]  /*04a0*/  ISETP.GE.U32.AND P0, PT, R22, 0x100, PT ;  /* 0x000001001600780c */ /* 0x000fe20003f06070 */
        /* <DEDUP_REMOVED lines=9> */
[----:B------:R-:W1:Y:S06]  /*0540*/  SHFL.DOWN PT, R3, R2, 0x2, 0x1f ;  /* 0x08401f0002037f89 */ /* 0x000e6c00000e0000 */
[----:B0-----:R-:W0:Y:S01]  /*0550*/  @!P1 S2R R7, SR_CgaCtaId ;  /* 0x0000000000079919 */ /* 0x001e220000008800 */
[----:B------:R-:W-:Y:S02]  /*0560*/  @!P1 MOV R6, 0x400 ;  /* 0x0000040000069802 */ /* 0x000fe40000000f00 */
[----:B------:R-:W-:-:S04]  /*0570*/  @!P1 SHF.R.U32.HI R4, RZ, 0x3, R5 ;  /* 0x00000003ff049819 */ /* 0x000fc80000011605 */
[----:B------:R-:W-:Y:S02]  /*0580*/  @!P1 LOP3.LUT R4, R4, 0x7c, RZ, 0xc0, !PT ;  /* 0x0000007c04049812 */ /* 0x000fe400078ec0ff */
[----:B-1----:R-:W-:Y:S02]  /*0590*/  @!P0 VIMNMX R2, PT, PT, R2, R3, PT ;  /* 0x0000000302028248 */ /* 0x002fe40003fe0100 */
[----:B------:R-:W-:-:S03]  /*05a0*/  ISETP.GT.AND P0, PT, R8, 0x1b, PT ;  /* 0x0000001b0800780c */ /* 0x000fc60003f04270 */
[----:B------:R-:W1:Y:S01]  /*05b0*/  SHFL.DOWN PT, R3, R2, 0x4, 0x1f ;  /* 0x08801f0002037f89 */ /* 0x000e6200000e0000 */
[----:B0-----:R-:W-:-:S05]  /*05c0*/  @!P1 LEA R7, R7, R6, 0x18 ;  /* 0x0000000607079211 */ /* 0x001fca00078ec0ff */
[----:B------:R-:W-:-:S04]  /*05d0*/  @!P1 IMAD.IADD R4, R4, 0x1, R7 ;  /* 0x0000000104049824 */ /* 0x000fc800078e0207 */
[----:B-1----:R-:W-:Y:S02]  /*05e0*/  @!P0 VIMNMX R2, PT, PT, R2, R3, PT ;  /* 0x0000000302028248 */ /* 0x002fe40003fe0100 */
        /* <DEDUP_REMOVED lines=15> */
[----:B-1----:R-:W0:Y:S04]  /*06e0*/  LDS.128 R4, [UR4+0x10] ;  /* 0x00001004ff047984 */ /* 0x002e280008000c00 */
[----:B------:R-:W1:Y:S01]  /*06f0*/  LDS.64 R8, [UR4+0x20] ;  /* 0x00002004ff087984 */ /* 0x000e620008000a00 */
[----:B0-----:R-:W-:-:S04]  /*0700*/  VIMNMX3 R2, R2, R3, R4, PT ;  /* 0x000000030202720f */ /* 0x001fc80003800104 */
[----:B------:R-:W-:-:S04]  /*0710*/  VIMNMX3 R2, R5, R2, R6, PT ;  /* 0x000000020502720f */ /* 0x000fc80003800106 */
[----:B-1----:R-:W-:-:S04]  /*0720*/  VIMNMX3 R2, R7, R2, R8, PT ;  /* 0x000000020702720f */ /* 0x002fc80003800108 */
[----:B------:R-:W-:Y:S01]  /*0730*/  VIMNMX R3, PT, PT, R2, R9, PT ;  /* 0x0000000902037248 */ /* 0x000fe20003fe0100 */
[----:B------:R-:W-:Y:S06]  /*0740*/  BRA `(.L_x_69) ;  /* 0x0000002000787947 */ /* 0x000fec0003800000 */
.L_x_68:
[----:B0-----:R-:W0:Y:S01]  /*0750*/  S2R R6, SR_LANEID ;  /* 0x0000000000067919 */ /* 0x001e220000000000 */
[----:B------:R-:W-:-:S04]  /*0760*/  LOP3.LUT R2, R5, 0x3e0, RZ, 0xc0, !PT ;  /* 0x000003e005027812 */ /* 0x000fc800078ec0ff */
[----:B------:R-:W-:Y:S01]  /*0770*/  LOP3.LUT R7, RZ, R2, RZ, 0x33, !PT ;  /* 0x00000002ff077212 */ /* 0x000fe200078e33ff */
[----:B------:R-:W-:-:S04]  /*0780*/  VIADD R3, R2, 0x20 ;  /* 0x0000002002037836 */ /* 0x000fc80000000000 */
[----:B------:R-:W-:Y:S01]  /*0790*/  IMAD.IADD R7, R22, 0x1, R7 ;  /* 0x0000000116077824 */ /* 0x000fe200078e0207 */
[----:B------:R-:W-:-:S04]  /*07a0*/  ISETP.GT.U32.AND P0, PT, R3, R22, PT ;  /* 0x000000160300720c */ /* 0x000fc80003f04070 */
        /* <DEDUP_REMOVED lines=9> */
[----:B------:R-:W-:Y:S01]  /*0840*/  @!P1 SHF.R.U32.HI R3, RZ, 0x3, R5 ;  /* 0x00000003ff039819 */ /* 0x000fe20000011605 */
[----:B------:R-:W1:Y:S03]  /*0850*/  SHFL.DOWN PT, R2, R9, 0x2, R7 ;  /* 0x0840000009027989 */ /* 0x000e6600000e0007 */
[----:B------:R-:W-:-:S06]  /*0860*/  @!P1 LOP3.LUT R3, R3, 0x7c, RZ, 0xc0, !PT ;  /* 0x0000007c03039812 */ /* 0x000fcc00078ec0ff */
[----:B-1----:R-:W-:Y:S02]  /*0870*/  @!P0 VIMNMX R9, PT, PT, R9, R2, PT ;  /* 0x0000000209098248 */ /* 0x002fe40003fe0100 */
[----:B------:R-:W-:Y:S01]  /*0880*/  ISETP.GT.AND P0, PT, R4, R7, PT ;  /* 0x000000070400720c */ /* 0x000fe20003f04270 */
[----:B------:R-:W-:Y:S02]  /*0890*/  VIADD R4, R6, 0x8 ;  /* 0x0000000806047836 */ /* 0x000fe40000000000 */
[----:B------:R-:W1:Y:S10]  /*08a0*/  SHFL.DOWN PT, R2, R9, 0x4, R7 ;  /* 0x0880000009027989 */ /* 0x000e7400000e0007 */
[----:B-1----:R-:W-:-:S02]  /*08b0*/  @!P0 VIMNMX R9, PT, PT, R9, R2, PT ;  /* 0x0000000209098248 */ /* 0x002fc40003fe0100 */
[----:B------:R-:W-:Y:S01]  /*08c0*/  ISETP.GT.AND P0, PT, R4, R7, PT ;  /* 0x000000070400720c */ /* 0x000fe20003f04270 */
[----:B------:R-:W-:Y:S02]  /*08d0*/  VIADD R4, R6, 0x10 ;  /* 0x0000001006047836 */ /* 0x000fe40000000000 */
[----:B------:R-:W1:Y:S10]  /*08e0*/  SHFL.DOWN PT, R2, R9, 0x8, R7 ;  /* 0x0900000009027989 */ /* 0x000e7400000e0007 */
[----:B-1----:R-:W-:-:S02]  /*08f0*/  @!P0 VIMNMX R9, PT, PT, R9, R2, PT ;  /* 0x0000000209098248 */ /* 0x002fc40003fe0100 */
        /* <DEDUP_REMOVED lines=11> */
[----:B------:R-:W1:Y:S01]  /*09b0*/  S2UR UR5, SR_CgaCtaId ;  /* 0x00000000000579c3 */ /* 0x000e620000008800 */
[----:B------:R-:W-:Y:S01]  /*09c0*/  UMOV UR4, 0x400 ;  /* 0x0000040000047882 */ /* 0x000fe20000000000 */
[C---:B------:R-:W-:Y:S02]  /*09d0*/  ISETP.GT.U32.AND P2, PT, R22.reuse, 0x20, PT ;  /* 0x000000201600780c */ /* 0x040fe40003f44070 */
[C---:B------:R-:W-:Y:S02]  /*09e0*/  ISETP.GT.U32.AND P4, PT, R22.reuse, 0x40, PT ;  /* 0x000000401600780c */ /* 0x040fe40003f84070 */
[C---:B------:R-:W-:Y:S02]  /*09f0*/  ISETP.GT.U32.AND P3, PT, R22.reuse, 0x60, PT ;  /* 0x000000601600780c */ /* 0x040fe40003f64070 */
[----:B------:R-:W-:Y:S01]  /*0a00*/  ISETP.GT.U32.AND P1, PT, R22, 0x80, PT ;  /* 0x000000801600780c */ /* 0x000fe20003f24070 */
[----:B-1----:R-:W-:-:S09]  /*0a10*/  ULEA UR4, UR5, UR4, 0x18 ;  /* 0x0000000405047291 */ /* 0x002fd2000f8ec0ff */
[----:B------:R-:W1:Y:S04]  /*0a20*/  LDS R2, [UR4+0xc] ;  /* 0x00000c04ff027984 */ /* 0x000e680008000800 */
[----:B0-----:R-:W0:Y:S04]  /*0a30*/  LDS.128 R4, [UR4+0x10] ;  /* 0x00001004ff047984 */ /* 0x001e280008000c00 */
[----:B------:R-:W2:Y:S01]  /*0a40*/  LDS.64 R8, [UR4+0x20] ;  /* 0x00002004ff087984 */ /* 0x000ea20008000a00 */
[----:B-1----:R-:W-:Y:S02]  /*0a50*/  @P2 VIMNMX R3, PT, PT, R3, R2, PT ;  /* 0x0000000203032248 */ /* 0x002fe40003fe0100 */
[----:B------:R-:W-:-:S02]  /*0a60*/  ISETP.GT.U32.AND P2, PT, R22, 0xa0, PT ;  /* 0x000000a01600780c */ /* 0x000fc40003f44070 */
[----:B0-----:R-:W-:Y:S02]  /*0a70*/  @P4 VIMNMX R3, PT, PT, R3, R4, PT ;  /* 0x0000000403034248 */ /* 0x001fe40003fe0100 */
[C---:B------:R-:W-:Y:S02]  /*0a80*/  ISETP.GT.U32.AND P4, PT, R22.reuse, 0xc0, PT ;  /* 0x000000c01600780c */ /* 0x040fe40003f84070 */
[----:B------:R-:W-:Y:S02]  /*0a90*/  @P3 VIMNMX R3, PT, PT, R3, R5, PT ;  /* 0x0000000503033248 */ /* 0x000fe40003fe0100 */
[----:B------:R-:W-:Y:S02]  /*0aa0*/  ISETP.GT.U32.AND P3, PT, R22, 0xe0, PT ;  /* 0x000000e01600780c */ /* 0x000fe40003f64070 */
[----:B------:R-:W-:-:S04]  /*0ab0*/  @P1 VIMNMX R3, PT, PT, R3, R6, PT ;  /* 0x0000000603031248 */ /* 0x000fc80003fe0100 */
[----:B------:R-:W-:-:S04]  /*0ac0*/  @P2 VIMNMX R3, PT, PT, R3, R7, PT ;  /* 0x0000000703032248 */ /* 0x000fc80003fe0100 */
[----:B--2---:R-:W-:-:S04]  /*0ad0*/  @P4 VIMNMX R3, PT, PT, R3, R8, PT ;  /* 0x0000000803034248 */ /* 0x004fc80003fe0100 */
[----:B------:R-:W-:Y:S01]  /*0ae0*/  @P3 VIMNMX R3, PT, PT, R3, R9, PT ;  /* 0x0000000903033248 */ /* 0x000fe20003fe0100 */
[----:B------:R-:W-:Y:S06]  /*0af0*/  BRA `(.L_x_69) ;  /* 0x0000001c008c7947 */ /* 0x000fec0003800000 */
.L_x_59:
[----:B------:R-:W0:Y:S01]  /*0b00*/  S2R R2, SR_TID.X ;  /* 0x0000000000027919 */ /* 0x000e220000002100 */
[----:B------:R-:W1:Y:S02]  /*0b10*/  LDCU.64 UR6, c[0x0][0x380] ;  /* 0x00007000ff0677ac */ /* 0x000e640008000a00 */
[----:B-1----:R-:W-:Y:S02]  /*0b20*/  IMAD.U32 R20, RZ, RZ, UR6 ;  /* 0x00000006ff147e24 */ /* 0x002fe4000f8e00ff */
[----:B------:R-:W-:Y:S02]  /*0b30*/  IMAD.U32 R21, RZ, RZ, UR7 ;  /* 0x00000007ff157e24 */ /* 0x000fe4000f8e00ff */
[----:B0-----:R-:W-:-:S04]  /*0b40*/  IMAD R25, R2, 0x4, R23 ;  /* 0x0000000402197824 */ /* 0x001fc800078e0217 */
[----:B------:R-:W-:-:S05]  /*0b50*/  IMAD.WIDE.U32 R24, R25, 0x4, R20 ;  /* 0x0000000419187825 */ /* 0x000fca00078e0014 */
[----:B------:R-:W2:Y:S04]  /*0b60*/  LDG.E.128.CONSTANT R4, desc[UR8][R24.64] ;  /* 0x0000000818047981 */ /* 0x000ea8000c1e9d00 */
[----:B------:R-:W3:Y:S04]  /*0b70*/  LDG.E.128.CONSTANT R8, desc[UR8][R24.64+0x1000] ;  /* 0x0010000818087981 */ /* 0x000ee8000c1e9d00 */
[----:B------:R-:W4:Y:S04]  /*0b80*/  LDG.E.128.CONSTANT R12, desc[UR8][R24.64+0x2000] ;  /* 0x00200008180c7981 */ /* 0x000f28000c1e9d00 */
[----:B------:R-:W5:Y:S01]  /*0b90*/  LDG.E.128.CONSTANT R16, desc[UR8][R24.64+0x3000] ;  /* 0x0030000818107981 */ /* 0x000f62000c1e9d00 */
[----:B------:R-:W-:-:S02]  /*0ba0*/  ISETP.GE.U32.AND P0, PT, R22, UR5, PT ;  /* 0x0000000516007c0c */ /* 0x000fc4000bf06070 */
        /* <DEDUP_REMOVED lines=9> */
[----:B------:R-:W-:Y:S01]  /*0c40*/  VIADD R26, R23, UR5 ;  /* 0x00000005171a7c36 */ /* 0x000fe20008000000 */
[----:B------:R-:W-:Y:S01]  /*0c50*/  UMOV UR4, URZ ;  /* 0x000000ff00047c82 */ /* 0x000fe20008000000 */
[----:B------:R-:W-:Y:S02]  /*0c60*/  VIADD R25, R3, 0xfffff000 ;  /* 0xfffff00003197836 */ /* 0x000fe40000000000 */
[C---:B------:R-:W-:Y:S02]  /*0c70*/  VIADD R24, R26.reuse, 0x100 ;  /* 0x000001001a187836 */ /* 0x040fe40000000000 */
[C---:B------:R-:W-:Y:S01]  /*0c80*/  IMAD.IADD R23, R26.reuse, 0x1, R2 ;  /* 0x000000011a177824 */ /* 0x040fe200078e0202 */
[----:B------:R-:W-:Y:S01]  /*0c90*/  ISETP.GT.U32.AND P0, PT, R26, R25, PT ;  /* 0x000000191a00720c */ /* 0x000fe20003f04070 */
[----:B------:R-:W-:-:S12]  /*0ca0*/  IMAD.MOV.U32 R22, RZ, RZ, R26 ;  /* 0x000000ffff167224 */ /* 0x000fd800078e001a */
[----:B------:R-:W-:Y:S05]  /*0cb0*/  @P0 BRA `(.L_x_71) ;  /* 0x0000000000640947 */ /* 0x000fea0003800000 */
[----:B------:R-:W0:Y:S08]  /*0cc0*/  LDC R3, c[0x0][0x3a8] ;  /* 0x0000ea00ff037b82 */ /* 0x000e300000000800 */
[----:B------:R-:W1:Y:S02]  /*0cd0*/  LDC.64 R20, c[0x0][0x380] ;  /* 0x0000e000ff147b82 */ /* 0x000e640000000a00 */
.L_x_72:
[----:B------:R-:W-:-:S04]  /*0ce0*/  IMAD R29, R2, 0x4, R22 ;  /* 0x00000004021d7824 */ /* 0x000fc800078e0216 */
[----:B-1----:R-:W-:-:S05]  /*0cf0*/  IMAD.WIDE.U32 R28, R29, 0x4, R20 ;  /* 0x000000041d1c7825 */ /* 0x002fca00078e0014 */
[----:B------:R-:W2:Y:S04]  /*0d00*/  LDG.E.128.CONSTANT R4, desc[UR8][R28.64] ;  /* 0x000000081c047981 */ /* 0x000ea8000c1e9d00 */
[----:B------:R-:W3:Y:S04]  /*0d10*/  LDG.E.128.CONSTANT R8, desc[UR8][R28.64+0x1000] ;  /* 0x001000081c087981 */ /* 0x000ee8000c1e9d00 */
[----:B------:R-:W4:Y:S04]  /*0d20*/  LDG.E.128.CONSTANT R12, desc[UR8][R28.64+0x2000] ;  /* 0x002000081c0c7981 */ /* 0x000f28000c1e9d00 */
[----:B------:R-:W5:Y:S01]  /*0d30*/  LDG.E.128.CONSTANT R16, desc[UR8][R28.64+0x3000] ;  /* 0x003000081c107981 */ /* 0x000f62000c1e9d00 */
[----:B--2---:R-:W-:Y:S01]  /*0d40*/  VIMNMX3 R5, R4, R27, R5, PT ;  /* 0x0000001b0405720f */ /* 0x004fe20003800105 */
[----:B0-----:R-:W-:-:S03]  /*0d50*/  IMAD.IADD R4, R3, 0x1, -R22 ;  /* 0x0000000103047824 */ /* 0x001fc600078e0a16 */
[----:B------:R-:W-:Y:S02]  /*0d60*/  VIMNMX3 R5, R6, R5, R7, PT ;  /* 0x000000050605720f */ /* 0x000fe40003800107 */
[----:B------:R-:W-:Y:S02]  /*0d70*/  ISETP.GE.U32.AND P0, PT, R4, UR5, PT ;  /* 0x0000000504007c0c */ /* 0x000fe4000bf06070 */
[----:B---3--:R-:W-:-:S04]  /*0d80*/  VIMNMX3 R5, R8, R5, R9, PT ;  /* 0x000000050805720f */ /* 0x008fc80003800109 */
[----:B------:R-:W-:-:S04]  /*0d90*/  VIMNMX3 R5, R10, R5, R11, PT ;  /* 0x000000050a05720f */ /* 0x000fc8000380010b */
[----:B----4-:R-:W-:-:S04]  /*0da0*/  VIMNMX3 R5, R12, R5, R13, PT ;  /* 0x000000050c05720f */ /* 0x010fc8000380010d */
[----:B------:R-:W-:-:S04]  /*0db0*/  VIMNMX3 R5, R14, R5, R15, PT ;  /* 0x000000050e05720f */ /* 0x000fc8000380010f */
[----:B-----5:R-:W-:-:S04]  /*0dc0*/  VIMNMX3 R5, R16, R5, R17, PT ;  /* 0x000000051005720f */ /* 0x020fc80003800111 */
[----:B------:R-:W-:Y:S01]  /*0dd0*/  VIMNMX3 R27, R18, R5, R19, PT ;  /* 0x00000005121b720f */ /* 0x000fe20003800113 */
[----:B------:R-:W-:Y:S06]  /*0de0*/  @!P0 BRA `(.L_x_70) ;  /* 0x0000000000ec8947 */ /* 0x000fec0003800000 */
[----:B------:R-:W-:Y:S01]  /*0df0*/  VIADD R22, R22, UR5 ;  /* 0x0000000516167c36 */ /* 0x000fe20008000000 */
[----:B------:R-:W-:Y:S01]  /*0e00*/  UIADD3 UR4, UPT, UPT, UR4, 0x1, URZ ;  /* 0x0000000104047890 */ /* 0x000fe2000fffe0ff */
[----:B------:R-:W-:Y:S02]  /*0e10*/  VIADD R24, R24, UR5 ;  /* 0x0000000518187c36 */ /* 0x000fe40008000000 */
[----:B------:R-:W-:Y:S01]  /*0e20*/  VIADD R23, R23, UR5 ;  /* 0x0000000517177c36 */ /* 0x000fe20008000000 */
[----:B------:R-:W-:-:S13]  /*0e30*/  ISETP.GT.U32.AND P0, PT, R22, R25, PT ;  /* 0x000000191600720c */ /* 0x000fda0003f04070 */
[----:B------:R-:W-:Y:S05]  /*0e40*/  @!P0 BRA `(.L_x_72) ;  /* 0xfffffffc00a48947 */ /* 0x000fea000383ffff */
.L_x_71:
[----:B------:R-:W-:-:S13]  /*0e50*/  ISETP.GE.U32.AND P0, PT, R22, R3, PT ;  /* 0x000000031600720c */ /* 0x000fda0003f06070 */
[----:B------:R-:W-:Y:S05]  /*0e60*/  @P0 BRA `(.L_x_70) ;  /* 0x0000000000cc0947 */ /* 0x000fea0003800000 */
[----:B------:R-:W-:Y:S01]  /*0e70*/  IMAD.IADD R5, R3, 0x1, -R22 ;  /* 0x0000000103057824 */ /* 0x000fe200078e0a16 */
[----:B------:R-:W-:Y:S04]  /*0e80*/  BSSY.RECONVERGENT B1, `(.L_x_70) ;  /* 0x0000031000017945 */ /* 0x000fe80003800200 */
[----:B------:R-:W-:-:S13]  /*0e90*/  ISETP.GE.AND P0, PT, R2, R5, PT ;  /* 0x000000050200720c */ /* 0x000fda0003f06270 */
[----:B------:R-:W-:Y:S05]  /*0ea0*/  @P0 BRA `(.L_x_73) ;  /* 0x0000000000b80947 */ /* 0x000fea0003800000 */
[----:B------:R-:W0:Y:S01]  /*0eb0*/  LDC R7, c[0x0][0x3ac] ;  /* 0x0000eb00ff077b82 */ /* 0x000e220000000800 */
[----:B------:R-:W-:Y:S01]  /*0ec0*/  LOP3.LUT R4, RZ, R2, RZ, 0x33, !PT ;  /* 0x00000002ff047212 */ /* 0x000fe200078e33ff */
[----:B------:R-:W-:Y:S01]  /*0ed0*/  BSSY.RECONVERGENT B2, `(.L_x_74) ;  /* 0x0000016000027945 */ /* 0x000fe20003800200 */
[----:B------:R-:W-:-:S03]  /*0ee0*/  IMAD.MOV.U32 R9, RZ, RZ, R2 ;  /* 0x000000ffff097224 */ /* 0x000fc600078e0002 */
[----:B------:R-:W-:-:S04]  /*0ef0*/  IMAD.IADD R3, R4, 0x1, R3 ;  /* 0x0000000104037824 */ /* 0x000fc800078e0203 */
[C---:B------:R-:W-:Y:S01]  /*0f00*/  IMAD.IADD R26, R3.reuse, 0x1, -R26 ;  /* 0x00000001031a7824 */ /* 0x040fe200078e0a1a */
[C---:B------:R-:W-:Y:S02]  /*0f10*/  LOP3.LUT R4, R3.reuse, 0x300, RZ, 0xc0, !PT ;  /* 0x0000030003047812 */ /* 0x040fe400078ec0ff */
[----:B------:R-:W-:Y:S02]  /*0f20*/  LEA.HI R3, R3, 0x1, RZ, 0x18 ;  /* 0x0000000103037811 */ /* 0x000fe400078fc0ff */
[----:B------:R-:W-:Y:S01]  /*0f30*/  ISETP.NE.AND P0, PT, R4, 0x300, PT ;  /* 0x000003000400780c */ /* 0x000fe20003f05270 */
[----:B0-----:R-:W-:-:S04]  /*0f40*/  IMAD R7, R7, UR4, RZ ;  /* 0x0000000407077c24 */ /* 0x001fc8000f8e02ff */
[----:B------:R-:W-:-:S05]  /*0f50*/  IMAD R7, R7, -0x1000, R26 ;  /* 0xfffff00007077824 */ /* 0x000fca00078e021a */
[----:B------:R-:W-:-:S03]  /*0f60*/  ISETP.GE.U32.AND P1, PT, R7, 0x300, PT ;  /* 0x000003000700780c */ /* 0x000fc60003f26070 */
[----:B------:R-:W-:Y:S10]  /*0f70*/  @!P0 BRA `(.L_x_75) ;  /* 0x00000000002c8947 */ /* 0x000ff40003800000 */
[----:B------:R-:W-:Y:S01]  /*0f80*/  LOP3.LUT R3, R3, 0x3, RZ, 0xc0, !PT ;  /* 0x0000000303037812 */ /* 0x000fe200078ec0ff */
[----:B------:R-:W-:-:S04]  /*0f90*/  IMAD.MOV.U32 R9, RZ, RZ, R2 ;  /* 0x000000ffff097224 */ /* 0x000fc800078e0002 */
[----:B------:R-:W-:-:S07]  /*0fa0*/  IMAD.MOV R3, RZ, RZ, -R3 ;  /* 0x000000ffff037224 */ /* 0x000fce00078e0a03 */
.L_x_76:
[----:B------:R-:W-:-:S06]  /*0fb0*/  IMAD.WIDE.U32 R6, R23, 0x4, R20 ;  /* 0x0000000417067825 */ /* 0x000fcc00078e0014 */
[----:B------:R-:W2:Y:S01]  /*0fc0*/  LDG.E.CONSTANT R6, desc[UR8][R6.64] ;  /* 0x0000000806067981 */ /* 0x000ea2000c1e9900 */
[----:B------:R-:W-:Y:S02]  /*0fd0*/  VIADD R3, R3, 0x1 ;  /* 0x0000000103037836 */ /* 0x000fe40000000000 */
[----:B------:R-:W-:Y:S02]  /*0fe0*/  VIADD R9, R9, 0x100 ;  /* 0x0000010009097836 */ /* 0x000fe40000000000 */
[----:B------:R-:W-:Y:S01]  /*0ff0*/  VIADD R23, R23, 0x100 ;  /* 0x0000010017177836 */ /* 0x000fe20000000000 */
[----:B------:R-:W-:Y:S02]  /*1000*/  ISETP.NE.AND P0, PT, R3, RZ, PT ;  /* 0x000000ff0300720c */ /* 0x000fe40003f05270 */
[----:B--2---:R-:W-:-:S11]  /*1010*/  VIMNMX R27, PT, PT, R6, R27, PT ;  /* 0x0000001b061b7248 */ /* 0x004fd60003fe0100 */
[----:B------:R-:W-:Y:S05]  /*1020*/  @P0 BRA `(.L_x_76) ;  /* 0xfffffffc00e00947 */ /* 0x000fea000383ffff */
.L_x_75:
[----:B------:R-:W-:Y:S05]  /*1030*/  BSYNC.RECONVERGENT B2 ;  /* 0x0000000000027941 */ /* 0x000fea0003800200 */
.L_x_74:
[----:B------:R-:W-:Y:S05]  /*1040*/  @!P1 BRA `(.L_x_73) ;  /* 0x0000000000509947 */ /* 0x000fea0003800000 */
[C---:B------:R-:W-:Y:S02]  /*1050*/  IMAD.IADD R15, R9.reuse, 0x1, R24 ;  /* 0x00000001090f7824 */ /* 0x040fe400078e0218 */
[----:B------:R-:W-:-:S07]  /*1060*/  VIADD R3, R9, 0x200 ;  /* 0x0000020009037836 */ /* 0x000fce0000000000 */
.L_x_77:
[C---:B------:R-:W-:Y:S02]  /*1070*/  VIADD R7, R15.reuse, 0xffffff00 ;  /* 0xffffff000f077836 */ /* 0x040fe40000000000 */
[----:B------:R-:W-:-:S04]  /*1080*/  IMAD.WIDE.U32 R8, R15, 0x4, R20 ;  /* 0x000000040f087825 */ /* 0x000fc800078e0014 */
        /* <DEDUP_REMOVED lines=13> */
[----:B--2---:R-:W-:-:S04]  /*1160*/  VIMNMX3 R27, R6, R27, R8, PT ;  /* 0x0000001b061b720f */ /* 0x004fc80003800108 */
[----:B---3--:R-:W-:-:S05]  /*1170*/  VIMNMX3 R27, R10, R27, R12, PT ;  /* 0x0000001b0a1b720f */ /* 0x008fca000380010c */
[----:B------:R-:W-:Y:S05]  /*1180*/  @!P0 BRA `(.L_x_77) ;  /* 0xfffffffc00b88947 */ /* 0x000fea000383ffff */
.L_x_73:
[----:B------:R-:W-:Y:S05]  /*1190*/  BSYNC.RECONVERGENT B1 ;  /* 0x0000000000017941 */ /* 0x000fea0003800200 */
.L_x_70:
        /* <DEDUP_REMOVED lines=39> */
.L_x_58:
[----:B------:R-:W0:Y:S02]  /*1410*/  LDCU UR6, c[0x0][0x3a8] ;  /* 0x00007500ff0677ac */ /* 0x000e240008000800 */
[----:B0-----:R-:W-:-:S04]  /*1420*/  IADD3 R4, PT, PT, -R23, UR6, RZ ;  /* 0x0000000617047c10 */ /* 0x001fc8000fffe1ff */
        /* <DEDUP_REMOVED lines=9> */
[----:B------:R-:W-:-:S04]  /*14c0*/  IMAD.IADD R3, R23, 0x1, R2 ;  /* 0x0000000117037824 */ /* 0x000fc800078e0202 */
[----:B0-----:R-:W-:-:S05]  /*14d0*/  IMAD.WIDE.U32 R6, R3, 0x4, R6 ;  /* 0x0000000403067825 */ /* 0x001fca00078e0006 */
[----:B------:R0:W5:Y:S01]  /*14e0*/  LDG.E.CONSTANT R3, desc[UR8][R6.64] ;  /* 0x0000000806037981 */ /* 0x000162000c1e9900 */
[----:B------:R-:W-:-:S07]  /*14f0*/  VIADD R10, R2, 0x100 ;  /* 0x00000100020a7836 */ /* 0x000fce0000000000 */
.L_x_80:
[----:B------:R-:W-:Y:S05]  /*1500*/  BSYNC.RECONVERGENT B1 ;  /* 0x0000000000017941 */ /* 0x000fea0003800200 */
.L_x_79:
[----:B------:R-:W-:Y:S01]  /*1510*/  ISETP.GE.U32.AND P0, PT, R10, R4, PT ;  /* 0x000000040a00720c */ /* 0x000fe20003f06070 */
[----:B------:R-:W-:-:S12]  /*1520*/  BSSY.RECONVERGENT B1, `(.L_x_81) ;  /* 0x000002e000017945 */ /* 0x000fd80003800200 */
[----:B------:R-:W-:Y:S05]  /*1530*/  @P0 BRA `(.L_x_82) ;  /* 0x0000000000b00947 */ /* 0x000fea0003800000 */
[----:B------:R-:W-:Y:S01]  /*1540*/  LOP3.LUT R5, RZ, R10, RZ, 0x33, !PT ;  /* 0x0000000aff057212 */ /* 0x000fe200078e33ff */
[----:B------:R-:W-:Y:S04]  /*1550*/  BSSY.RECONVERGENT B2, `(.L_x_83) ;  /* 0x0000014000027945 */ /* 0x000fe80003800200 */
[----:B0-----:R-:W-:-:S04]  /*1560*/  VIADD R6, R5, UR6 ;  /* 0x0000000605067c36 */ /* 0x001fc80008000000 */
[C---:B------:R-:W-:Y:S01]  /*1570*/  IMAD.IADD R7, R6.reuse, 0x1, -R23 ;  /* 0x0000000106077824 */ /* 0x040fe200078e0a17 */
[----:B------:R-:W-:-:S04]  /*1580*/  LOP3.LUT R5, R6, 0x300, RZ, 0xc0, !PT ;  /* 0x0000030006057812 */ /* 0x000fc800078ec0ff */
[----:B------:R-:W-:Y:S02]  /*1590*/  ISETP.NE.AND P0, PT, R5, 0x300, PT ;  /* 0x000003000500780c */ /* 0x000fe40003f05270 */
[----:B------:R-:W-:-:S11]  /*15a0*/  ISETP.GE.U32.AND P1, PT, R7, 0x300, PT ;  /* 0x000003000700780c */ /* 0x000fd60003f26070 */
[----:B------:R-:W-:Y:S05]  /*15b0*/  @!P0 BRA `(.L_x_84) ;  /* 0x0000000000348947 */ /* 0x000fea0003800000 */
[----:B------:R-:W0:Y:S01]  /*15c0*/  LDC.64 R8, c[0x0][0x380] ;  /* 0x0000e000ff087b82 */ /* 0x000e220000000a00 */
[----:B------:R-:W-:Y:S01]  /*15d0*/  LEA.HI R5, R6, 0x1, RZ, 0x18 ;  /* 0x0000000106057811 */ /* 0x000fe200078fc0ff */
[----:B------:R-:W-:-:S03]  /*15e0*/  IMAD.IADD R11, R23, 0x1, R10 ;  /* 0x00000001170b7824 */ /* 0x000fc600078e020a */
[----:B------:R-:W-:-:S05]  /*15f0*/  LOP3.LUT R5, R5, 0x3, RZ, 0xc0, !PT ;  /* 0x0000000305057812 */ /* 0x000fca00078ec0ff */
[----:B------:R-:W-:-:S07]  /*1600*/  IMAD.MOV R5, RZ, RZ, -R5 ;  /* 0x000000ffff057224 */ /* 0x000fce00078e0a05 */
.L_x_85:
        /* <DEDUP_REMOVED lines=8> */
.L_x_84:
[----:B------:R-:W-:Y:S05]  /*1690*/  BSYNC.RECONVERGENT B2 ;  /* 0x0000000000027941 */ /* 0x000fea0003800200 */
.L_x_83:
[----:B------:R-:W-:Y:S05]  /*16a0*/  @!P1 BRA `(.L_x_82) ;  /* 0x0000000000549947 */ /* 0x000fea0003800000 */
[----:B------:R-:W0:Y:S01]  /*16b0*/  LDC.64 R6, c[0x0][0x380] ;  /* 0x0000e000ff067b82 */ /* 0x000e220000000a00 */
[----:B------:R-:W-:Y:S02]  /*16c0*/  IMAD.IADD R23, R23, 0x1, R10 ;  /* 0x0000000117177824 */ /* 0x000fe400078e020a */
[----:B------:R-:W-:-:S07]  /*16d0*/  VIADD R5, R10, 0x200 ;  /* 0x000002000a057836 */ /* 0x000fce0000000000 */
.L_x_86:
        /* <DEDUP_REMOVED lines=18> */
.L_x_82:
[----:B------:R-:W-:Y:S05]  /*1800*/  BSYNC.RECONVERGENT B1 ;  /* 0x0000000000017941 */ /* 0x000fea0003800200 */
.L_x_81:
[----:B------:R-:W-:Y:S01]  /*1810*/  ISETP.GE.U32.AND P0, PT, R4, 0x100, PT ;  /* 0x000001000400780c */ /* 0x000fe20003f06070 */
[----:B0----5:R-:W-:-:S12]  /*1820*/  IMAD.MOV.U32 R6, RZ, RZ, R3 ;  /* 0x000000ffff067224 */ /* 0x021fd800078e0003 */
[----:B------:R-:W-:Y:S05]  /*1830*/  @!P0 BRA `(.L_x_87) ;  /* 0x0000000000a08947 */ /* 0x000fea0003800000 */
[----:B------:R-:W0:Y:S01]  /*1840*/  S2R R8, SR_LANEID ;  /* 0x0000000000087919 */ /* 0x000e220000000000 */
[----:B------:R-:W1:Y:S02]  /*1850*/  SHFL.DOWN PT, R3, R6, 0x1, 0x1f ;  /* 0x08201f0006037f89 */ /* 0x000e6400000e0000 */
[----:B-1----:R-:W-:Y:S02]  /*1860*/  VIMNMX R3, PT, PT, R3, R6, PT ;  /* 0x0000000603037248 */ /* 0x002fe40003fe0100 */
[C---:B0-----:R-:W-:Y:S02]  /*1870*/  ISETP.GT.AND P0, PT, R8.reuse, 0x1e, PT ;  /* 0x0000001e0800780c */ /* 0x041fe40003f04270 */
[----:B------:R-:W-:Y:S02]  /*1880*/  ISETP.NE.AND P1, PT, R8, RZ, PT ;  /* 0x000000ff0800720c */ /* 0x000fe40003f25270 */
[----:B------:R-:W-:Y:S02]  /*1890*/  SEL R3, R6, R3, P0 ;  /* 0x0000000306037207 */ /* 0x000fe40000000000 */
[----:B------:R-:W-:-:S03]  /*18a0*/  ISETP.GT.AND P0, PT, R8, 0x1d, PT ;  /* 0x0000001d0800780c */ /* 0x000fc60003f04270 */
[----:B------:R-:W0:Y:S06]  /*18b0*/  SHFL.DOWN PT, R4, R3, 0x2, 0x1f ;  /* 0x08401f0003047f89 */ /* 0x000e2c00000e0000 */
        /* <DEDUP_REMOVED lines=25> */
[----:B----4-:R-:W0:Y:S04]  /*1a50*/  LDS.128 R4, [UR4+0x10] ;  /* 0x00001004ff047984 */ /* 0x010e280008000c00 */
[----:B------:R-:W1:Y:S01]  /*1a60*/  LDS.64 R8, [UR4+0x20] ;  /* 0x00002004ff087984 */ /* 0x000e620008000a00 */
[----:B0-----:R-:W-:-:S04]  /*1a70*/  VIMNMX3 R2, R2, R3, R4, PT ;  /* 0x000000030202720f */ /* 0x001fc80003800104 */
[----:B------:R-:W-:-:S04]  /*1a80*/  VIMNMX3 R2, R5, R2, R6, PT ;  /* 0x000000020502720f */ /* 0x000fc80003800106 */
[----:B-1----:R-:W-:-:S04]  /*1a90*/  VIMNMX3 R2, R7, R2, R8, PT ;  /* 0x000000020702720f */ /* 0x002fc80003800108 */
[----:B------:R-:W-:Y:S01]  /*1aa0*/  VIMNMX R3, PT, PT, R2, R9, PT ;  /* 0x0000000902037248 */ /* 0x000fe20003fe0100 */
[----:B------:R-:W-:Y:S06]  /*1ab0*/  BRA `(.L_x_69) ;  /* 0x0000000c009c7947 */ /* 0x000fec0003800000 */
.L_x_87:
[----:B------:R-:W0:Y:S01]  /*1ac0*/  S2R R8, SR_LANEID ;  /* 0x0000000000087919 */ /* 0x000e220000000000 */
[----:B------:R-:W-:-:S05]  /*1ad0*/  LOP3.LUT R3, R2, 0x3e0, RZ, 0xc0, !PT ;  /* 0x000003e002037812 */ /* 0x000fca00078ec0ff */
[----:B------:R-:W-:Y:S01]  /*1ae0*/  VIADD R5, R3, 0x20 ;  /* 0x0000002003057836 */ /* 0x000fe20000000000 */
[----:B------:R-:W-:-:S04]  /*1af0*/  LOP3.LUT R3, RZ, R3, RZ, 0x33, !PT ;  /* 0x00000003ff037212 */ /* 0x000fc800078e33ff */
[----:B------:R-:W-:Y:S01]  /*1b00*/  ISETP.GT.U32.AND P0, PT, R5, R4, PT ;  /* 0x000000040500720c */ /* 0x000fe20003f04070 */
[----:B------:R-:W-:-:S05]  /*1b10*/  IMAD.IADD R3, R3, 0x1, R4 ;  /* 0x0000000103037824 */ /* 0x000fca00078e0204 */
[----:B------:R-:W-:-:S05]  /*1b20*/  SEL R5, R3, 0x1f, P0 ;  /* 0x0000001f03057807 */ /* 0x000fca0000000000 */
[----:B------:R-:W1:Y:S01]  /*1b30*/  SHFL.DOWN PT, R3, R6, 0x1, R5 ;  /* 0x0820000006037989 */ /* 0x000e6200000e0005 */
[C---:B0-----:R-:W-:Y:S01]  /*1b40*/  ISETP.GE.AND P0, PT, R8.reuse, R5, PT ;  /* 0x000000050800720c */ /* 0x041fe20003f06270 */
[C---:B------:R-:W-:Y:S01]  /*1b50*/  VIADD R10, R8.reuse, 0x2 ;  /* 0x00000002080a7836 */ /* 0x040fe20000000000 */
[----:B------:R-:W-:-:S11]  /*1b60*/  ISETP.NE.AND P1, PT, R8, RZ, PT ;  /* 0x000000ff0800720c */ /* 0x000fd60003f25270 */
[----:B-1----:R-:W-:Y:S02]  /*1b70*/  @!P0 VIMNMX R6, PT, PT, R3, R6, PT ;  /* 0x0000000603068248 */ /* 0x002fe40003fe0100 */
[----:B------:R-:W0:Y:S01]  /*1b80*/  @!P1 S2R R9, SR_CgaCtaId ;  /* 0x0000000000099919 */ /* 0x000e220000008800 */
[----:B------:R-:W-:Y:S01]  /*1b90*/  ISETP.GT.AND P0, PT, R10, R5, PT ;  /* 0x000000050a00720c */ /* 0x000fe20003f04270 */
[----:B------:R-:W-:Y:S01]  /*1ba0*/  VIADD R10, R8, 0x4 ;  /* 0x00000004080a7836 */ /* 0x000fe20000000000 */
[----:B------:R-:W-:Y:S01]  /*1bb0*/  @!P1 SHF.R.U32.HI R7, RZ, 0x3, R2 ;  /* 0x00000003ff079819 */ /* 0x000fe20000011602 */
[----:B------:R-:W1:Y:S03]  /*1bc0*/  SHFL.DOWN PT, R3, R6, 0x2, R5 ;  /* 0x0840000006037989 */ /* 0x000e6600000e0005 */
[----:B------:R-:W-:-:S07]  /*1bd0*/  @!P1 LOP3.LUT R7, R7, 0x7c, RZ, 0xc0, !PT ;  /* 0x0000007c07079812 */ /* 0x000fce00078ec0ff */
[----:B-1----:R-:W-:Y:S02]  /*1be0*/  @!P0 VIMNMX R6, PT, PT, R6, R3, PT ;  /* 0x0000000306068248 */ /* 0x002fe40003fe0100 */
[----:B------:R-:W-:Y:S01]  /*1bf0*/  ISETP.GT.AND P0, PT, R10, R5, PT ;  /* 0x000000050a00720c */ /* 0x000fe20003f04270 */
[C---:B------:R-:W-:Y:S02]  /*1c00*/  VIADD R10, R8.reuse, 0x8 ;  /* 0x00000008080a7836 */ /* 0x040fe40000000000 */
[----:B------:R-:W1:Y:S01]  /*1c10*/  SHFL.DOWN PT, R3, R6, 0x4, R5 ;  /* 0x0880000006037989 */ /* 0x000e6200000e0005 */
[----:B------:R-:W-:-:S09]  /*1c20*/  VIADD R8, R8, 0x10 ;  /* 0x0000001008087836 */ /* 0x000fd20000000000 */
[----:B-1----:R-:W-:Y:S02]  /*1c30*/  @!P0 VIMNMX R6, PT, PT, R6, R3, PT ;  /* 0x0000000306068248 */ /* 0x002fe40003fe0100 */
[----:B------:R-:W-:-:S03]  /*1c40*/  ISETP.GT.AND P0, PT, R10, R5, PT ;  /* 0x000000050a00720c */ /* 0x000fc60003f04270 */
        /* <DEDUP_REMOVED lines=34> */
.L_x_78:
[----:B------:R-:W0:Y:S01]  /*1e70*/  S2R R6, SR_TID.X ;  /* 0x0000000000067919 */ /* 0x000e220000002100 */
[----:B------:R-:W1:Y:S02]  /*1e80*/  LDCU.64 UR10, c[0x0][0x380] ;  /* 0x00007000ff0a77ac */ /* 0x000e640008000a00 */
[----:B-1----:R-:W-:Y:S02]  /*1e90*/  IMAD.U32 R2, RZ, RZ, UR10 ;  /* 0x0000000aff027e24 */ /* 0x002fe4000f8e00ff */
[----:B------:R-:W-:Y:S02]  /*1ea0*/  IMAD.U32 R3, RZ, RZ, UR11 ;  /* 0x0000000bff037e24 */ /* 0x000fe4000f8e00ff */
[----:B0-----:R-:W-:-:S04]  /*1eb0*/  IMAD.IADD R9, R23, 0x1, R6 ;  /* 0x0000000117097824 */ /* 0x001fc800078e0206 */
[----:B------:R-:W-:-:S05]  /*1ec0*/  IMAD.WIDE.U32 R8, R9, 0x4, R2 ;  /* 0x0000000409087825 */ /* 0x000fca00078e0002 */
        /* <DEDUP_REMOVED lines=16> */
[----:B------:R-:W-:-:S02]  /*1fd0*/  ISETP.GE.U32.AND P0, PT, R4, UR5, PT ;  /* 0x0000000504007c0c */ /* 0x000fc4000bf06070 */
[----:B--2---:R-:W-:-:S04]  /*1fe0*/  VIMNMX3 R7, R7, R24, R12, PT ;  /* 0x000000180707720f */ /* 0x004fc8000380010c */
[----:B---3--:R-:W-:-:S04]  /*1ff0*/  VIMNMX3 R7, R11, R7, R14, PT ;  /* 0x000000070b07720f */ /* 0x008fc8000380010e */
[----:B----4-:R-:W-:-:S04]  /*2000*/  VIMNMX3 R7, R13, R7, R16, PT ;  /* 0x000000070d07720f */ /* 0x010fc80003800110 */
[----:B-----5:R-:W-:-:S04]  /*2010*/  VIMNMX3 R7, R15, R7, R18, PT ;  /* 0x000000070f07720f */ /* 0x020fc80003800112 */
[----:B------:R-:W-:-:S04]  /*2020*/  VIMNMX3 R7, R17, R7, R20, PT ;  /* 0x000000071107720f */ /* 0x000fc80003800114 */
[----:B------:R-:W-:-:S04]  /*2030*/  VIMNMX3 R7, R19, R7, R22, PT ;  /* 0x000000071307720f */ /* 0x000fc80003800116 */
[----:B------:R-:W-:-:S04]  /*2040*/  VIMNMX3 R10, R5, R7, R10, PT ;  /* 0x00000007050a720f */ /* 0x000fc8000380010a */
[----:B------:R-:W-:Y:S01]  /*2050*/  VIMNMX R7, PT, PT, R21, R10, PT ;  /* 0x0000000a15077248 */ /* 0x000fe20003fe0100 */
[----:B------:R-:W-:Y:S06]  /*2060*/  @!P0 BRA `(.L_x_88) ;  /* 0x0000000400988947 */ /* 0x000fec0003800000 */
[----:B------:R-:W-:Y:S01]  /*2070*/  UIADD3 UR7, UPT, UPT, UR6, -0x1000, URZ ;  /* 0xfffff00006077890 */ /* 0x000fe2000fffe0ff */
[----:B------:R-:W-:Y:S01]  /*2080*/  VIADD R23, R23, UR5 ;  /* 0x0000000517177c36 */ /* 0x000fe20008000000 */
[----:B------:R-:W-:-:S03]  /*2090*/  UMOV UR4, URZ ;  /* 0x000000ff00047c82 */ /* 0x000fc60008000000 */
[C---:B------:R-:W-:Y:S01]  /*20a0*/  VIADD R8, R23.reuse, 0x100 ;  /* 0x0000010017087836 */ /* 0x040fe20000000000 */
[C---:B------:R-:W-:Y:S01]  /*20b0*/  ISETP.GT.U32.AND P0, PT, R23.reuse, UR7, PT ;  /* 0x0000000717007c0c */ /* 0x040fe2000bf04070 */
[----:B------:R-:W-:-:S12]  /*20c0*/  IMAD.IADD R9, R23, 0x1, R6 ;  /* 0x0000000117097824 */ /* 0x000fd800078e0206 */
[----:B------:R-:W-:Y:S05]  /*20d0*/  @P0 BRA `(.L_x_89) ;  /* 0x0000000000980947 */ /* 0x000fea0003800000 */
[----:B------:R-:W0:Y:S01]  /*20e0*/  LDC.64 R2, c[0x0][0x380] ;  /* 0x0000e000ff027b82 */ /* 0x000e220000000a00 */
[----:B------:R-:W1:Y:S01]  /*20f0*/  LDCU UR6, c[0x0][0x3a8] ;  /* 0x00007500ff0677ac */ /* 0x000e620008000800 */
[----:B------:R-:W-:Y:S01]  /*2100*/  NOP ;  /* 0x0000000000007918 */ /* 0x000fe20000000000 */
.L_x_90:
[----:B------:R-:W-:-:S04]  /*2110*/  IMAD.IADD R5, R6, 0x1, R23 ;  /* 0x0000000106057824 */ /* 0x000fc800078e0217 */
[----:B0-----:R-:W-:-:S05]  /*2120*/  IMAD.WIDE.U32 R4, R5, 0x4, R2 ;  /* 0x0000000405047825 */ /* 0x001fca00078e0002 */
        /* <DEDUP_REMOVED lines=12> */
[----:B------:R-:W5:Y:S01]  /*21f0*/  LDG.E.CONSTANT R20, desc[UR8][R4.64+0x3c00] ;  /* 0x003c000804147981 */ /* 0x000f62000c1e9900 */
[----:B--2---:R-:W-:-:S03]  /*2200*/  VIMNMX3 R24, R18, R7, R19, PT ;  /* 0x000000071218720f */ /* 0x004fc60003800113 */
[----:B------:R-:W2:Y:S04]  /*2210*/  LDG.E.CONSTANT R18, desc[UR8][R4.64+0x3000] ;  /* 0x0030000804127981 */ /* 0x000ea8000c1e9900 */
[----:B------:R-:W2:Y:S04]  /*2220*/  LDG.E.CONSTANT R19, desc[UR8][R4.64+0x3400] ;  /* 0x0034000804137981 */ /* 0x000ea8000c1e9900 */
[----:B------:R-:W2:Y:S01]  /*2230*/  LDG.E.CONSTANT R7, desc[UR8][R4.64+0x3800] ;  /* 0x0038000804077981 */ /* 0x000ea2000c1e9900 */
[----:B---3--:R-:W-:-:S04]  /*2240*/  VIMNMX3 R21, R21, R24, R22, PT ;  /* 0x000000181515720f */ /* 0x008fc80003800116 */
[----:B----4-:R-:W-:-:S04]  /*2250*/  VIMNMX3 R16, R16, R21, R17, PT ;  /* 0x000000151010720f */ /* 0x010fc80003800111 */
[----:B-----5:R-:W-:-:S04]  /*2260*/  VIMNMX3 R14, R14, R16, R15, PT ;  /* 0x000000100e0e720f */ /* 0x020fc8000380010f */
[----:B------:R-:W-:Y:S02]  /*2270*/  VIMNMX3 R12, R12, R14, R13, PT ;  /* 0x0000000e0c0c720f */ /* 0x000fe4000380010d */
[----:B-1----:R-:W-:-:S04]  /*2280*/  IADD3 R13, PT, PT, -R23, UR6, RZ ;  /* 0x00000006170d7c10 */ /* 0x002fc8000fffe1ff */
[----:B------:R-:W-:Y:S02]  /*2290*/  ISETP.GE.U32.AND P0, PT, R13, UR5, PT ;  /* 0x000000050d007c0c */ /* 0x000fe4000bf06070 */
[----:B------:R-:W-:-:S04]  /*22a0*/  VIMNMX3 R10, R11, R12, R10, PT ;  /* 0x0000000c0b0a720f */ /* 0x000fc8000380010a */
[----:B--2---:R-:W-:-:S04]  /*22b0*/  VIMNMX3 R10, R18, R10, R19, PT ;  /* 0x0000000a120a720f */ /* 0x004fc80003800113 */
[----:B------:R-:W-:-:S03]  /*22c0*/  VIMNMX3 R7, R7, R10, R20, PT ;  /* 0x0000000a0707720f */ /* 0x000fc60003800114 */
[----:B------:R-:W-:Y:S05]  /*22d0*/  @!P0 BRA `(.L_x_88) ;  /* 0x0000000000fc8947 */ /* 0x000fea0003800000 */
[----:B------:R-:W-:Y:S01]  /*22e0*/  VIADD R23, R23, UR5 ;  /* 0x0000000517177c36 */ /* 0x000fe20008000000 */
[----:B------:R-:W-:Y:S01]  /*22f0*/  UIADD3 UR4, UPT, UPT, UR4, 0x1, URZ ;  /* 0x0000000104047890 */ /* 0x000fe2000fffe0ff */
[----:B------:R-:W-:Y:S02]  /*2300*/  VIADD R8, R8, UR5 ;  /* 0x0000000508087c36 */ /* 0x000fe40008000000 */
[----:B------:R-:W-:Y:S01]  /*2310*/  VIADD R9, R9, UR5 ;  /* 0x0000000509097c36 */ /* 0x000fe20008000000 */
[----:B------:R-:W-:-:S13]  /*2320*/  ISETP.GT.U32.AND P0, PT, R23, UR7, PT ;  /* 0x0000000717007c0c */ /* 0x000fda000bf04070 */
[----:B------:R-:W-:Y:S05]  /*2330*/  @!P0 BRA `(.L_x_90) ;  /* 0xfffffffc00748947 */ /* 0x000fea000383ffff */
.L_x_89:
[----:B------:R-:W-:-:S13]  /*2340*/  ISETP.GE.U32.AND P0, PT, R23, UR6, PT ;  /* 0x0000000617007c0c */ /* 0x000fda000bf06070 */
[----:B------:R-:W-:Y:S05]  /*2350*/  @P0 BRA `(.L_x_88) ;  /* 0x0000000000dc0947 */ /* 0x000fea0003800000 */
[----:B------:R-:W-:Y:S01]  /*2360*/  IADD3 R23, PT, PT, -R23, UR6, RZ ;  /* 0x0000000617177c10 */ /* 0x000fe2000fffe1ff */
[----:B------:R-:W-:Y:S03]  /*2370*/  BSSY.RECONVERGENT B1, `(.L_x_88) ;  /* 0x0000035000017945 */ /* 0x000fe60003800200 */
[----:B------:R-:W-:-:S13]  /*2380*/  ISETP.GE.AND P0, PT, R6, R23, PT ;  /* 0x000000170600720c */ /* 0x000fda0003f06270 */
[----:B------:R-:W-:Y:S05]  /*2390*/  @P0 BRA `(.L_x_91) ;  /* 0x0000000000c80947 */ /* 0x000fea0003800000 */
[----:B------:R-:W0:Y:S01]  /*23a0*/  LDCU UR5, c[0x0][0x3ac] ;  /* 0x00007580ff0577ac */ /* 0x000e220008000800 */
[----:B------:R-:W1:Y:S01]  /*23b0*/  LDC R10, c[0x0][0x3ac] ;  /* 0x0000eb00ff0a7b82 */ /* 0x000e620000000800 */
[----:B------:R-:W-:Y:S01]  /*23c0*/  LOP3.LUT R4, RZ, R6, RZ, 0x33, !PT ;  /* 0x00000006ff047212 */ /* 0x000fe200078e33ff */
[----:B------:R-:W-:Y:S01]  /*23d0*/  IMAD.SHL.U32 R11, R0, 0x1000, RZ ;  /* 0x00001000000b7824 */ /* 0x000fe200078e00ff */
[----:B------:R-:W-:Y:S03]  /*23e0*/  BSSY.RECONVERGENT B2, `(.L_x_92) ;  /* 0x0000018000027945 */ /* 0x000fe60003800200 */
[----:B------:R-:W-:Y:S01]  /*23f0*/  VIADD R5, R4, UR6 ;  /* 0x0000000604057c36 */ /* 0x000fe20008000000 */
[----:B0-----:R-:W-:-:S06]  /*2400*/  USHF.L.U32 UR5, UR5, 0xc, URZ ;  /* 0x0000000c05057899 */ /* 0x001fcc00080006ff */
[----:B------:R-:W-:-:S04]  /*2410*/  VIADD R4, R11, UR5 ;  /* 0x000000050b047c36 */ /* 0x000fc80008000000 */
[C---:B------:R-:W-:Y:S02]  /*2420*/  IMAD.IADD R11, R5.reuse, 0x1, -R4 ;  /* 0x00000001050b7824 */ /* 0x040fe400078e0a04 */
[----:B-1----:R-:W-:Y:S01]  /*2430*/  IMAD R4, R10, UR4, RZ ;  /* 0x000000040a047c24 */ /* 0x002fe2000f8e02ff */
[C---:B------:R-:W-:Y:S02]  /*2440*/  LOP3.LUT R10, R5.reuse, 0x300, RZ, 0xc0, !PT ;  /* 0x00000300050a7812 */ /* 0x040fe400078ec0ff */
[----:B------:R-:W-:Y:S01]  /*2450*/  LEA.HI R5, R5, 0x1, RZ, 0x18 ;  /* 0x0000000105057811 */ /* 0x000fe200078fc0ff */
[----:B------:R-:W-:Y:S01]  /*2460*/  IMAD R4, R4, -0x1000, R11 ;  /* 0xfffff00004047824 */ /* 0x000fe200078e020b */
[----:B------:R-:W-:Y:S01]  /*2470*/  ISETP.NE.AND P0, PT, R10, 0x300, PT ;  /* 0x000003000a00780c */ /* 0x000fe20003f05270 */
[----:B------:R-:W-:-:S03]  /*2480*/  IMAD.MOV.U32 R11, RZ, RZ, R6 ;  /* 0x000000ffff0b7224 */ /* 0x000fc600078e0006 */
[----:B------:R-:W-:-:S09]  /*2490*/  ISETP.GE.U32.AND P1, PT, R4, 0x300, PT ;  /* 0x000003000400780c */ /* 0x000fd20003f26070 */
[----:B------:R-:W-:Y:S05]  /*24a0*/  @!P0 BRA `(.L_x_93) ;  /* 0x00000000002c8947 */ /* 0x000fea0003800000 */
[----:B------:R-:W-:Y:S01]  /*24b0*/  LOP3.LUT R5, R5, 0x3, RZ, 0xc0, !PT ;  /* 0x0000000305057812 */ /* 0x000fe200078ec0ff */
[----:B------:R-:W-:-:S04]  /*24c0*/  IMAD.MOV.U32 R11, RZ, RZ, R6 ;  /* 0x000000ffff0b7224 */ /* 0x000fc800078e0006 */
[----:B------:R-:W-:-:S07]  /*24d0*/  IMAD.MOV R10, RZ, RZ, -R5 ;  /* 0x000000ffff0a7224 */ /* 0x000fce00078e0a05 */
.L_x_94:
        /* <DEDUP_REMOVED lines=8> */
.L_x_93:
[----:B------:R-:W-:Y:S05]  /*2560*/  BSYNC.RECONVERGENT B2 ;  /* 0x0000000000027941 */ /* 0x000fea0003800200 */
.L_x_92:
[----:B------:R-:W-:Y:S05]  /*2570*/  @!P1 BRA `(.L_x_91) ;  /* 0x0000000000509947 */ /* 0x000fea0003800000 */
[C---:B------:R-:W-:Y:S02]  /*2580*/  IMAD.IADD R15, R11.reuse, 0x1, R8 ;  /* 0x000000010b0f7824 */ /* 0x040fe400078e0208 */
[----:B------:R-:W-:-:S07]  /*2590*/  VIADD R14, R11, 0x200 ;  /* 0x000002000b0e7836 */ /* 0x000fce0000000000 */
.L_x_95:
        /* <DEDUP_REMOVED lines=18> */
.L_x_91:
[----:B------:R-:W-:Y:S05]  /*26c0*/  BSYNC.RECONVERGENT B1 ;  /* 0x0000000000017941 */ /* 0x000fea0003800200 */
.L_x_88:
        /* <DEDUP_REMOVED lines=31> */
[----:B---3--:R-:W-:Y:S04]  /*28c0*/  LDS R2, [UR4+0xc] ;  /* 0x00000c04ff027984 */ /* 0x008fe80008000800 */
[----:B------:R-:W0:Y:S04]  /*28d0*/  LDS.128 R4, [UR4+0x10] ;  /* 0x00001004ff047984 */ /* 0x000e280008000c00 */
[----:B------:R-:W1:Y:S01]  /*28e0*/  LDS.64 R8, [UR4+0x20] ;  /* 0x00002004ff087984 */ /* 0x000e620008000a00 */
[----:B0-----:R-:W-:-:S04]  /*28f0*/  VIMNMX3 R2, R2, R3, R4, PT ;  /* 0x000000030202720f */ /* 0x001fc80003800104 */
[----:B------:R-:W-:-:S04]  /*2900*/  VIMNMX3 R2, R5, R2, R6, PT ;  /* 0x000000020502720f */ /* 0x000fc80003800106 */
[----:B-1----:R-:W-:-:S04]  /*2910*/  VIMNMX3 R2, R7, R2, R8, PT ;  /* 0x000000020702720f */ /* 0x002fc80003800108 */
[----:B------:R-:W-:-:S07]  /*2920*/  VIMNMX R3, PT, PT, R2, R9, PT ;  /* 0x0000000902037248 */ /* 0x000fce0003fe0100 */
.L_x_69:
[----:B------:R-:W-:Y:S05]  /*2930*/  BSYNC.RECONVERGENT B0 ;  /* 0x0000000000007941 */ /* 0x000fea0003800200 */
.L_x_57:
[----:B------:R-:W-:Y:S05]  /*2940*/  @P0 EXIT ;  /* 0x000000000000094d */ /* 0x000fea0003800000 */
[----:B01234-:R-:W0:Y:S02]  /*2950*/  LDC.64 R4, c[0x0][0x388] ;  /* 0x0000e200ff047b82 */ /* 0x01fe240000000a00 */
[----:B0-----:R-:W-:-:S05]  /*2960*/  IMAD.WIDE.U32 R4, R0, 0x4, R4 ;  /* 0x0000000400047825 */ /* 0x001fca00078e0004 */
[----:B------:R-:W-:Y:S01]  /*2970*/  STG.E desc[UR8][R4.64], R3 ;  /* 0x0000000304007986 */ /* 0x000fe2000c101908 */
[----:B------:R-:W-:Y:S05]  /*2980*/  EXIT ;  /* 0x000000000000794d */ /* 0x000fea0003800000 */
.L_x_96:
        /* <DEDUP_REMOVED lines=15> */
.L_x_148:


//--------------------- .text._ZN3cub18CUB_300001_SM_10006detail6reduce28DeviceReduceSingleTileKernelINS2_10policy_hubIij9CustomMinE10Policy1000EPiS8_jS5_iiN4cuda3std3__410__identityEEEvT0_T1_T2_T3_T4_T6_ --------------------------
	.section	.text._ZN3cub18CUB_300001_SM_10006detail6reduce28DeviceReduceSingleTileKernelINS2_10policy_hubIij9CustomMinE10Policy1000EPiS8_jS5_iiN4cuda3std3__410__identityEEEvT0_T1_T2_T3_T4_T6_,"ax",@progbits
	.align	128
        .global         _ZN3cub18CUB_300001_SM_10006detail6reduce28DeviceReduceSingleTileKernelINS2_10policy_hubIij9CustomMinE10Policy1000EPiS8_jS5_iiN4cuda3std3__410__identityEEEvT0_T1_T2_T3_T4_T6_
        .type           _ZN3cub18CUB_300001_SM_10006detail6reduce28DeviceReduceSingleTileKernelINS2_10policy_hubIij9CustomMinE10Policy1000EPiS8_jS5_iiN4cuda3std3__410__identityEEEvT0_T1_T2_T3_T4_T6_,@function
        .size           _ZN3cub18CUB_300001_SM_10006detail6reduce28DeviceReduceSingleTileKernelINS2_10policy_hubIij9CustomMinE10Policy1000EPiS8_jS5_iiN4cuda3std3__410__identityEEEvT0_T1_T2_T3_T4_T6_,(.L_x_149 - _ZN3cub18CUB_300001_SM_10006detail6reduce28DeviceReduceSingleTileKernelINS2_10policy_hubIij9CustomMinE10Policy1000EPiS8_jS5_iiN4cuda3std3__410__identityEEEvT0_T1_T2_T3_T4_T6_)
        .other          _ZN3cub18CUB_300001_SM_10006detail6reduce28DeviceReduceSingleTileKernelINS2_10policy_hubIij9CustomMinE10Policy1000EPiS8_jS5_iiN4cuda3std3__410__identityEEEvT0_T1_T2_T3_T4_T6_,@"STO_CUDA_ENTRY STV_DEFAULT"
_ZN3cub18CUB_300001_SM_10006detail6reduce28DeviceReduceSingleTileKernelINS2_10policy_hubIij9CustomMinE10Policy1000EPiS8_jS5_iiN4cuda3std3__410__identityEEEvT0_T1_T2_T3_T4_T6_:
.text._ZN3cub18CUB_300001_SM_10006detail6reduce28DeviceReduceSingleTileKernelINS2_10policy_hubIij9CustomMinE10Policy1000EPiS8_jS5_iiN4cuda3std3__410__identityEEEvT0_T1_T2_T3_T4_T6_:
        /* <DEDUP_REMOVED lines=13> */
.L_x_97:
[----:B------:R-:W0:Y:S01]  /*00d0*/  LDCU UR4, c[0x0][0x380] ;  /* 0x00007000ff0477ac */ /* 0x000e220008000800 */
[----:B------:R-:W-:Y:S01]  /*00e0*/  BSSY.RECONVERGENT B0, `(.L_x_98) ;  /* 0x00002d3000007945 */ /* 0x000fe20003800200 */
[----:B0-----:R-:W-:-:S09]  /*00f0*/  ULOP3.LUT UP0, URZ, UR4, 0xf, URZ, 0xc0, !UPT ;  /* 0x0000000f04ff7892 */ /* 0x001fd2000f80c0ff */
[----:B------:R-:W-:Y:S05]  /*0100*/  BRA.U UP0, `(.L_x_99) ;  /* 0x0000001500707547 */ /* 0x000fea000b800000 */
        /* <DEDUP_REMOVED lines=8> */
[----:B------:R-:W0:Y:S02]  /*0190*/  LDC.64 R4, c[0x0][0x380] ;  /* 0x0000e000ff047b82 */ /* 0x000e240000000a00 */
[----:B0-----:R-:W-:-:S05]  /*01a0*/  IMAD.WIDE.U32 R4, R0, 0x4, R4 ;  /* 0x0000000400047825 */ /* 0x001fca00078e0004 */
[----:B------:R0:W5:Y:S01]  /*01b0*/  LDG.E.CONSTANT R2, desc[UR6][R4.64] ;  /* 0x0000000604027981 */ /* 0x000162000c1e9900 */
[----:B------:R-:W-:-:S07]  /*01c0*/  VIADD R6, R0, 0x100 ;  /* 0x0000010000067836 */ /* 0x000fce0000000000 */
.L_x_102:
[----:B------:R-:W-:Y:S05]  /*01d0*/  BSYNC.RECONVERGENT B1 ;  /* 0x0000000000017941 */ /* 0x000fea0003800200 */
.L_x_101:
[----:B------:R-:W-:Y:S01]  /*01e0*/  ISETP.GE.U32.AND P0, PT, R6, R3, PT ;  /* 0x000000030600720c */ /* 0x000fe20003f06070 */
        /* <DEDUP_REMOVED lines=15> */
.L_x_107:
        /* <DEDUP_REMOVED lines=9> */
.L_x_106:
[----:B------:R-:W-:Y:S05]  /*0370*/  BSYNC.RECONVERGENT B2 ;  /* 0x0000000000027941 */ /* 0x000fea0003800200 */
.L_x_105:
[----:B------:R-:W-:Y:S05]  /*0380*/  @!P1 BRA `(.L_x_104) ;  /* 0x00000004001c9947 */ /* 0x000fea0003800000 */
[----:B------:R-:W0:Y:S01]  /*0390*/  LDC.64 R4, c[0x0][0x380] ;  /* 0x0000e000ff047b82 */ /* 0x000e220000000a00 */
[----:B------:R-:W-:Y:S01]  /*03a0*/  IMAD.IADD R7, R3, 0x1, -R6 ;  /* 0x0000000103077824 */ /* 0x000fe200078e0a06 */
[----:B------:R-:W-:Y:S01]  /*03b0*/  BSSY.RECONVERGENT B2, `(.L_x_108) ;  /* 0x0000025000027945 */ /* 0x000fe20003800200 */
[----:B------:R-:W-:-:S03]  /*03c0*/  PLOP3.LUT P0, PT, PT, PT, PT, 0x80, 0x8 ;  /* 0x000000000008781c */ /* 0x000fc60003f0f070 */
[----:B------:R-:W-:Y:S01]  /*03d0*/  ISETP.GT.AND P1, PT, R7, 0xc00, PT ;  /* 0x00000c000700780c */ /* 0x000fe20003f24270 */
[----:B0-----:R-:W-:-:S12]  /*03e0*/  IMAD.WIDE.U32 R4, R6, 0x4, R4 ;  /* 0x0000000406047825 */ /* 0x001fd800078e0004 */
[----:B------:R-:W-:Y:S05]  /*03f0*/  @!P1 BRA `(.L_x_109) ;  /* 0x0000000000809947 */ /* 0x000fea0003800000 */
[----:B------:R-:W-:Y:S01]  /*0400*/  PLOP3.LUT P0, PT, PT, PT, PT, 0x8, 0x80 ;  /* 0x000000000080781c */ /* 0x000fe20003f0e170 */
[----:B------:R-:W-:-:S12]  /*0410*/  VIADD R9, R3, 0xfffff400 ;  /* 0xfffff40003097836 */ /* 0x000fd80000000000 */
.L_x_110:
[----:B------:R-:W2:Y:S04]  /*0420*/  LDG.E.CONSTANT R13, desc[UR6][R4.64] ;  /* 0x00000006040d7981 */ /* 0x000ea8000c1e9900 */
[----:B------:R-:W2:Y:S04]  /*0430*/  LDG.E.CONSTANT R12, desc[UR6][R4.64+0x400] ;  /* 0x00040006040c7981 */ /* 0x000ea8000c1e9900 */
[----:B------:R-:W3:Y:S04]  /*0440*/  LDG.E.CONSTANT R15, desc[UR6][R4.64+0x800] ;  /* 0x00080006040f7981 */ /* 0x000ee8000c1e9900 */
[----:B------:R-:W3:Y:S04]  /*0450*/  LDG.E.CONSTANT R14, desc[UR6][R4.64+0xc00] ;  /* 0x000c0006040e7981 */ /* 0x000ee8000c1e9900 */
[----:B------:R-:W4:Y:S04]  /*0460*/  LDG.E.CONSTANT R17, desc[UR6][R4.64+0x1000] ;  /* 0x0010000604117981 */ /* 0x000f28000c1e9900 */
        /* <DEDUP_REMOVED lines=10> */
[----:B------:R0:W4:Y:S01]  /*0510*/  LDG.E.CONSTANT R7, desc[UR6][R4.64+0x3c00] ;  /* 0x003c000604077981 */ /* 0x000122000c1e9900 */
[----:B------:R-:W-:-:S05]  /*0520*/  VIADD R6, R6, 0x1000 ;  /* 0x0000100006067836 */ /* 0x000fca0000000000 */
[----:B------:R-:W-:Y:S02]  /*0530*/  ISETP.GE.AND P1, PT, R6, R9, PT ;  /* 0x000000090600720c */ /* 0x000fe40003f26270 */
[----:B--2--5:R-:W-:Y:S02]  /*0540*/  VIMNMX3 R12, R13, R2, R12, PT ;  /* 0x000000020d0c720f */ /* 0x024fe4000380010c */
[----:B------:R-:W-:-:S05]  /*0550*/  IADD3 R13, P2, PT, R4, 0x4000, RZ ;  /* 0x00004000040d7810 */ /* 0x000fca0007f5e0ff */
[----:B0-----:R-:W-:Y:S01]  /*0560*/  IMAD.X R5, RZ, RZ, R5, P2 ;  /* 0x000000ffff057224 */ /* 0x001fe200010e0605 */
[----:B---3--:R-:W-:Y:S01]  /*0570*/  VIMNMX3 R12, R15, R12, R14, PT ;  /* 0x0000000c0f0c720f */ /* 0x008fe2000380010e */
[----:B------:R-:W-:-:S03]  /*0580*/  IMAD.MOV.U32 R4, RZ, RZ, R13 ;  /* 0x000000ffff047224 */ /* 0x000fc600078e000d */
[----:B----4-:R-:W-:-:S04]  /*0590*/  VIMNMX3 R12, R17, R12, R16, PT ;  /* 0x0000000c110c720f */ /* 0x010fc80003800110 */
[----:B------:R-:W-:-:S04]  /*05a0*/  VIMNMX3 R12, R19, R12, R18, PT ;  /* 0x0000000c130c720f */ /* 0x000fc80003800112 */
[----:B------:R-:W-:-:S04]  /*05b0*/  VIMNMX3 R12, R21, R12, R20, PT ;  /* 0x0000000c150c720f */ /* 0x000fc80003800114 */
[----:B------:R-:W-:-:S04]  /*05c0*/  VIMNMX3 R12, R23, R12, R22, PT ;  /* 0x0000000c170c720f */ /* 0x000fc80003800116 */
[----:B------:R-:W-:-:S04]  /*05d0*/  VIMNMX3 R10, R10, R12, R11, PT ;  /* 0x0000000c0a0a720f */ /* 0x000fc8000380010b */
[----:B------:R-:W-:Y:S01]  /*05e0*/  VIMNMX3 R2, R8, R10, R7, PT ;  /* 0x0000000a0802720f */ /* 0x000fe20003800107 */
[----:B------:R-:W-:Y:S06]  /*05f0*/  @!P1 BRA `(.L_x_110) ;  /* 0xfffffffc00889947 */ /* 0x000fec000383ffff */
.L_x_109:
[----:B------:R-:W-:Y:S05]  /*0600*/  BSYNC.RECONVERGENT B2 ;  /* 0x0000000000027941 */ /* 0x000fea0003800200 */
.L_x_108:
[----:B------:R-:W-:Y:S01]  /*0610*/  IMAD.IADD R7, R3, 0x1, -R6 ;  /* 0x0000000103077824 */ /* 0x000fe200078e0a06 */
[----:B------:R-:W-:Y:S04]  /*0620*/  BSSY.RECONVERGENT B2, `(.L_x_111) ;  /* 0x0000015000027945 */ /* 0x000fe80003800200 */
[----:B------:R-:W-:-:S13]  /*0630*/  ISETP.GT.AND P1, PT, R7, 0x400, PT ;  /* 0x000004000700780c */ /* 0x000fda0003f24270 */
[----:B------:R-:W-:Y:S05]  /*0640*/  @!P1 BRA `(.L_x_112) ;  /* 0x0000000000489947 */ /* 0x000fea0003800000 */
[----:B------:R-:W2:Y:S04]  /*0650*/  LDG.E.CONSTANT R7, desc[UR6][R4.64] ;  /* 0x0000000604077981 */ /* 0x000ea8000c1e9900 */
[----:B------:R-:W2:Y:S04]  /*0660*/  LDG.E.CONSTANT R8, desc[UR6][R4.64+0x400] ;  /* 0x0004000604087981 */ /* 0x000ea8000c1e9900 */
[----:B------:R-:W3:Y:S04]  /*0670*/  LDG.E.CONSTANT R10, desc[UR6][R4.64+0x800] ;  /* 0x00080006040a7981 */ /* 0x000ee8000c1e9900 */
[----:B------:R-:W3:Y:S04]  /*0680*/  LDG.E.CONSTANT R9, desc[UR6][R4.64+0xc00] ;  /* 0x000c000604097981 */ /* 0x000ee8000c1e9900 */
[----:B------:R-:W4:Y:S04]  /*0690*/  LDG.E.CONSTANT R12, desc[UR6][R4.64+0x1000] ;  /* 0x00100006040c7981 */ /* 0x000f28000c1e9900 */
[----:B------:R-:W4:Y:S04]  /*06a0*/  LDG.E.CONSTANT R11, desc[UR6][R4.64+0x1400] ;  /* 0x00140006040b7981 */ /* 0x000f28000c1e9900 */
[----:B------:R-:W4:Y:S04]  /*06b0*/  LDG.E.CONSTANT R14, desc[UR6][R4.64+0x1800] ;  /* 0x00180006040e7981 */ /* 0x000f28000c1e9900 */
[----:B------:R0:W4:Y:S01]  /*06c0*/  LDG.E.CONSTANT R13, desc[UR6][R4.64+0x1c00] ;  /* 0x001c0006040d7981 */ /* 0x000122000c1e9900 */
[----:B------:R-:W-:Y:S01]  /*06d0*/  PLOP3.LUT P0, PT, PT, PT, PT, 0x8, 0x80 ;  /* 0x000000000080781c */ /* 0x000fe20003f0e170 */
[----:B------:R-:W-:Y:S01]  /*06e0*/  VIADD R6, R6, 0x800 ;  /* 0x0000080006067836 */ /* 0x000fe20000000000 */
[----:B--2--5:R-:W-:-:S02]  /*06f0*/  VIMNMX3 R7, R7, R2, R8, PT ;  /* 0x000000020707720f */ /* 0x024fc40003800108 */
[----:B------:R-:W-:-:S05]  /*0700*/  IADD3 R8, P1, PT, R4, 0x2000, RZ ;  /* 0x0000200004087810 */ /* 0x000fca0007f3e0ff */
[----:B0-----:R-:W-:Y:S01]  /*0710*/  IMAD.MOV.U32 R4, RZ, RZ, R8 ;  /* 0x000000ffff047224 */ /* 0x001fe200078e0008 */
[----:B---3--:R-:W-:Y:S01]  /*0720*/  VIMNMX3 R7, R10, R7, R9, PT ;  /* 0x000000070a07720f */ /* 0x008fe20003800109 */
[----:B------:R-:W-:-:S04]  /*0730*/  IMAD.X R9, RZ, RZ, R5, P1 ;  /* 0x000000ffff097224 */ /* 0x000fc800008e0605 */
[----:B------:R-:W-:Y:S01]  /*0740*/  IMAD.MOV.U32 R5, RZ, RZ, R9 ;  /* 0x000000ffff057224 */ /* 0x000fe200078e0009 */
[----:B----4-:R-:W-:-:S04]  /*0750*/  VIMNMX3 R7, R12, R7, R11, PT ;  /* 0x000000070c07720f */ /* 0x010fc8000380010b */
[----:B------:R-:W-:-:S07]  /*0760*/  VIMNMX3 R2, R14, R7, R13, PT ;  /* 0x000000070e02720f */ /* 0x000fce000380010d */
.L_x_112:
[----:B------:R-:W-:Y:S05]  /*0770*/  BSYNC.RECONVERGENT B2 ;  /* 0x0000000000027941 */ /* 0x000fea0003800200 */
.L_x_111:
[----:B------:R-:W-:-:S13]  /*0780*/  ISETP.LT.OR P0, PT, R6, R3, P0 ;  /* 0x000000030600720c */ /* 0x000fda0000701670 */
[----:B------:R-:W-:Y:S05]  /*0790*/  @!P0 BRA `(.L_x_104) ;  /* 0x0000000000188947 */ /* 0x000fea0003800000 */
[----:B------:R-:W2:Y:S04]  /*07a0*/  LDG.E.CONSTANT R7, desc[UR6][R4.64] ;  /* 0x0000000604077981 */ /* 0x000ea8000c1e9900 */
[----:B------:R-:W2:Y:S04]  /*07b0*/  LDG.E.CONSTANT R6, desc[UR6][R4.64+0x400] ;  /* 0x0004000604067981 */ /* 0x000ea8000c1e9900 */
[----:B------:R-:W3:Y:S04]  /*07c0*/  LDG.E.CONSTANT R9, desc[UR6][R4.64+0x800] ;  /* 0x0008000604097981 */ /* 0x000ee8000c1e9900 */
[----:B------:R-:W3:Y:S01]  /*07d0*/  LDG.E.CONSTANT R8, desc[UR6][R4.64+0xc00] ;  /* 0x000c000604087981 */ /* 0x000ee2000c1e9900 */
[----:B--2--5:R-:W-:-:S04]  /*07e0*/  VIMNMX3 R2, R7, R2, R6, PT ;  /* 0x000000020702720f */ /* 0x024fc80003800106 */
[----:B---3--:R-:W-:-:S07]  /*07f0*/  VIMNMX3 R2, R9, R2, R8, PT ;  /* 0x000000020902720f */ /* 0x008fce0003800108 */
.L_x_104:
[----:B------:R-:W-:Y:S05]  /*0800*/  BSYNC.RECONVERGENT B1 ;  /* 0x0000000000017941 */ /* 0x000fea0003800200 */
.L_x_103:
        /* <DEDUP_REMOVED lines=11> */
[----:B------:R-:W2:Y:S01]  /*08c0*/  @!P1 S2R R6, SR_CgaCtaId ;  /* 0x0000000000069919 */ /* 0x000ea20000008800 */
[----:B0-----:R-:W-:Y:S02]  /*08d0*/  @!P1 MOV R5, 0x400 ;  /* 0x0000040000059802 */ /* 0x001fe40000000f00 */
[----:B------:R-:W-:-:S04]  /*08e0*/  @!P1 SHF.R.U32.HI R4, RZ, 0x3, R0 ;  /* 0x00000003ff049819 */ /* 0x000fc80000011600 */
[----:B------:R-:W-:Y:S02]  /*08f0*/  @!P1 LOP3.LUT R4, R4, 0x7c, RZ, 0xc0, !PT ;  /* 0x0000007c04049812 */ /* 0x000fe400078ec0ff */
[----:B-1----:R-:W-:Y:S02]  /*0900*/  @!P0 VIMNMX R2, PT, PT, R2, R3, PT ;  /* 0x0000000302028248 */ /* 0x002fe40003fe0100 */
[----:B------:R-:W-:-:S03]  /*0910*/  ISETP.GT.AND P0, PT, R8, 0x1b, PT ;  /* 0x0000001b0800780c */ /* 0x000fc60003f04270 */
[----:B------:R-:W0:Y:S01]  /*0920*/  SHFL.DOWN PT, R3, R2, 0x4, 0x1f ;  /* 0x08801f0002037f89 */ /* 0x000e2200000e0000 */
[----:B--2---:R-:W-:-:S05]  /*0930*/  @!P1 LEA R5, R6, R5, 0x18 ;  /* 0x0000000506059211 */ /* 0x004fca00078ec0ff */
        /* <DEDUP_REMOVED lines=17> */
[----:B------:R-:W0:Y:S04]  /*0a50*/  LDS.128 R8, [UR4+0x10] ;  /* 0x00001004ff087984 */ /* 0x000e280008000c00 */
[----:B--2---:R-:W1:Y:S01]  /*0a60*/  LDS.64 R2, [UR4+0x20] ;  /* 0x00002004ff027984 */ /* 0x004e620008000a00 */
[----:B0-----:R-:W-:-:S04]  /*0a70*/  VIMNMX3 R0, R0, R5, R8, PT ;  /* 0x000000050000720f */ /* 0x001fc80003800108 */
[----:B------:R-:W-:-:S04]  /*0a80*/  VIMNMX3 R0, R9, R0, R10, PT ;  /* 0x000000000900720f */ /* 0x000fc8000380010a */
[----:B-1----:R-:W-:-:S04]  /*0a90*/  VIMNMX3 R0, R11, R0, R2, PT ;  /* 0x000000000b00720f */ /* 0x002fc80003800102 */
[----:B------:R-:W-:Y:S01]  /*0aa0*/  VIMNMX R5, PT, PT, R0, R3, PT ;  /* 0x0000000300057248 */ /* 0x000fe20003fe0100 */
[----:B------:R-:W-:Y:S06]  /*0ab0*/  BRA `(.L_x_114) ;  /* 0x0000002000d47947 */ /* 0x000fec0003800000 */
.L_x_113:
[----:B------:R-:W1:Y:S01]  /*0ac0*/  S2R R9, SR_LANEID ;  /* 0x0000000000097919 */ /* 0x000e620000000000 */
[----:B------:R-:W-:-:S05]  /*0ad0*/  LOP3.LUT R2, R0, 0x3e0, RZ, 0xc0, !PT ;  /* 0x000003e000027812 */ /* 0x000fca00078ec0ff */
[----:B0-----:R-:W-:Y:S01]  /*0ae0*/  VIADD R4, R2, 0x20 ;  /* 0x0000002002047836 */ /* 0x001fe20000000000 */
[----:B------:R-:W-:-:S04]  /*0af0*/  LOP3.LUT R2, RZ, R2, RZ, 0x33, !PT ;  /* 0x00000002ff027212 */ /* 0x000fc800078e33ff */
[----:B------:R-:W-:Y:S01]  /*0b00*/  ISETP.GT.U32.AND P0, PT, R4, R3, PT ;  /* 0x000000030400720c */ /* 0x000fe20003f04070 */
[----:B------:R-:W-:-:S05]  /*0b10*/  IMAD.IADD R2, R2, 0x1, R3 ;  /* 0x0000000102027824 */ /* 0x000fca00078e0203 */
[----:B------:R-:W-:-:S05]  /*0b20*/  SEL R2, R2, 0x1f, P0 ;  /* 0x0000001f02027807 */ /* 0x000fca0000000000 */
[----:B------:R-:W0:Y:S01]  /*0b30*/  SHFL.DOWN PT, R4, R7, 0x1, R2 ;  /* 0x0820000007047989 */ /* 0x000e2200000e0002 */
[C---:B-1----:R-:W-:Y:S01]  /*0b40*/  ISETP.GE.AND P0, PT, R9.reuse, R2, PT ;  /* 0x000000020900720c */ /* 0x042fe20003f06270 */
[C---:B------:R-:W-:Y:S01]  /*0b50*/  VIADD R5, R9.reuse, 0x2 ;  /* 0x0000000209057836 */ /* 0x040fe20000000000 */
[----:B------:R-:W-:-:S11]  /*0b60*/  ISETP.NE.AND P1, PT, R9, RZ, PT ;  /* 0x000000ff0900720c */ /* 0x000fd60003f25270 */
[----:B0-----:R-:W-:Y:S02]  /*0b70*/  @!P0 VIMNMX R7, PT, PT, R4, R7, PT ;  /* 0x0000000704078248 */ /* 0x001fe40003fe0100 */
[----:B------:R-:W0:Y:S01]  /*0b80*/  @!P1 S2R R11, SR_CgaCtaId ;  /* 0x00000000000b9919 */ /* 0x000e220000008800 */
[----:B------:R-:W-:Y:S01]  /*0b90*/  ISETP.GT.AND P0, PT, R5, R2, PT ;  /* 0x000000020500720c */ /* 0x000fe20003f04270 */
[----:B------:R-:W-:Y:S01]  /*0ba0*/  VIADD R5, R9, 0x4 ;  /* 0x0000000409057836 */ /* 0x000fe20000000000 */
[----:B------:R-:W-:Y:S01]  /*0bb0*/  @!P1 MOV R6, 0x400 ;  /* 0x0000040000069802 */ /* 0x000fe20000000f00 */
[----:B------:R-:W1:Y:S10]  /*0bc0*/  SHFL.DOWN PT, R4, R7, 0x2, R2 ;  /* 0x0840000007047989 */ /* 0x000e7400000e0002 */
        /* <DEDUP_REMOVED lines=23> */
[C---:B------:R-:W-:Y:S02]  /*0d40*/  ISETP.GT.U32.AND P2, PT, R3.reuse, 0x20, PT ;  /* 0x000000200300780c */ /* 0x040fe40003f44070 */
[C---:B------:R-:W-:Y:S02]  /*0d50*/  ISETP.GT.U32.AND P4, PT, R3.reuse, 0x40, PT ;  /* 0x000000400300780c */ /* 0x040fe40003f84070 */
[C---:B------:R-:W-:Y:S02]  /*0d60*/  ISETP.GT.U32.AND P3, PT, R3.reuse, 0x60, PT ;  /* 0x000000600300780c */ /* 0x040fe40003f64070 */
[----:B------:R-:W-:Y:S01]  /*0d70*/  ISETP.GT.U32.AND P1, PT, R3, 0x80, PT ;  /* 0x000000800300780c */ /* 0x000fe20003f24070 */
[----:B0-----:R-:W-:-:S09]  /*0d80*/  ULEA UR4, UR5, UR4, 0x18 ;  /* 0x0000000405047291 */ /* 0x001fd2000f8ec0ff */
[----:B------:R-:W0:Y:S04]  /*0d90*/  LDS R0, [UR4+0xc] ;  /* 0x00000c04ff007984 */ /* 0x000e280008000800 */
[----:B------:R-:W2:Y:S04]  /*0da0*/  LDS.128 R8, [UR4+0x10] ;  /* 0x00001004ff087984 */ /* 0x000ea80008000c00 */
[----:B-1----:R-:W1:Y:S01]  /*0db0*/  LDS.64 R6, [UR4+0x20] ;  /* 0x00002004ff067984 */ /* 0x002e620008000a00 */
[----:B0-----:R-:W-:Y:S02]  /*0dc0*/  @P2 VIMNMX R5, PT, PT, R5, R0, PT ;  /* 0x0000000005052248 */ /* 0x001fe40003fe0100 */
[----:B------:R-:W-:-:S02]  /*0dd0*/  ISETP.GT.U32.AND P2, PT, R3, 0xa0, PT ;  /* 0x000000a00300780c */ /* 0x000fc40003f44070 */
[----:B--2---:R-:W-:Y:S02]  /*0de0*/  @P4 VIMNMX R5, PT, PT, R5, R8, PT ;  /* 0x0000000805054248 */ /* 0x004fe40003fe0100 */
[----:B------:R-:W-:Y:S02]  /*0df0*/  ISETP.GT.U32.AND P4, PT, R3, 0xc0, PT ;  /* 0x000000c00300780c */ /* 0x000fe40003f84070 */
[----:B------:R-:W-:Y:S02]  /*0e00*/  @P3 VIMNMX R5, PT, PT, R5, R9, PT ;  /* 0x0000000905053248 */ /* 0x000fe40003fe0100 */
[----:B------:R-:W-:Y:S02]  /*0e10*/  ISETP.GT.U32.AND P3, PT, R3, 0xe0, PT ;  /* 0x000000e00300780c */ /* 0x000fe40003f64070 */
[----:B------:R-:W-:-:S04]  /*0e20*/  @P1 VIMNMX R5, PT, PT, R5, R10, PT ;  /* 0x0000000a05051248 */ /* 0x000fc80003fe0100 */
[----:B------:R-:W-:-:S04]  /*0e30*/  @P2 VIMNMX R5, PT, PT, R5, R11, PT ;  /* 0x0000000b05052248 */ /* 0x000fc80003fe0100 */
[----:B-1----:R-:W-:-:S04]  /*0e40*/  @P4 VIMNMX R5, PT, PT, R5, R6, PT ;  /* 0x0000000605054248 */ /* 0x002fc80003fe0100 */
[----:B------:R-:W-:Y:S01]  /*0e50*/  @P3 VIMNMX R5, PT, PT, R5, R7, PT ;  /* 0x0000000705053248 */ /* 0x000fe20003fe0100 */
[----:B------:R-:W-:Y:S06]  /*0e60*/  BRA `(.L_x_114) ;  /* 0x0000001c00e87947 */ /* 0x000fec0003800000 */
.L_x_100:
[----:B------:R-:W0:Y:S01]  /*0e70*/  S2R R0, SR_TID.X ;  /* 0x0000000000007919 */ /* 0x000e220000002100 */
[----:B------:R-:W1:Y:S02]  /*0e80*/  LDCU.64 UR4, c[0x0][0x380] ;  /* 0x00007000ff0477ac */ /* 0x000e640008000a00 */
[----:B-1----:R-:W-:Y:S02]  /*0e90*/  IMAD.U32 R20, RZ, RZ, UR4 ;  /* 0x00000004ff147e24 */ /* 0x002fe4000f8e00ff */
[----:B------:R-:W-:Y:S02]  /*0ea0*/  IMAD.U32 R21, RZ, RZ, UR5 ;  /* 0x00000005ff157e24 */ /* 0x000fe4000f8e00ff */
[----:B0-----:R-:W-:-:S04]  /*0eb0*/  IMAD.SHL.U32 R2, R0, 0x4, RZ ;  /* 0x0000000400027824 */ /* 0x001fc800078e00ff */
[----:B------:R-:W-:-:S05]  /*0ec0*/  IMAD.WIDE.U32 R24, R2, 0x4, R20 ;  /* 0x0000000402187825 */ /* 0x000fca00078e0014 */
[----:B------:R-:W2:Y:S04]  /*0ed0*/  LDG.E.128.CONSTANT R4, desc[UR6][R24.64] ;  /* 0x0000000618047981 */ /* 0x000ea8000c1e9d00 */
[----:B------:R-:W3:Y:S04]  /*0ee0*/  LDG.E.128.CONSTANT R8, desc[UR6][R24.64+0x1000] ;  /* 0x0010000618087981 */ /* 0x000ee8000c1e9d00 */
[----:B------:R-:W4:Y:S04]  /*0ef0*/  LDG.E.128.CONSTANT R12, desc[UR6][R24.64+0x2000] ;  /* 0x00200006180c7981 */ /* 0x000f28000c1e9d00 */
[----:B------:R-:W5:Y:S01]  /*0f00*/  LDG.E.128.CONSTANT R16, desc[UR6][R24.64+0x3000] ;  /* 0x0030000618107981 */ /* 0x000f62000c1e9d00 */
[----:B------:R-:W-:Y:S01]  /*0f10*/  VIADD R22, R3, 0xfffff000 ;  /* 0xfffff00003167836 */ /* 0x000fe20000000000 */
[----:B------:R-:W-:-:S04]  /*0f20*/  UMOV UR4, 0x1000 ;  /* 0x0000100000047882 */ /* 0x000fc80000000000 */
[----:B------:R-:W-:Y:S02]  /*0f30*/  ISETP.GE.U32.AND P0, PT, R22, 0x1000, PT ;  /* 0x000010001600780c */ /* 0x000fe40003f06070 */
        /* <DEDUP_REMOVED lines=10> */
[----:B------:R-:W-:-:S07]  /*0fe0*/  UMOV UR4, 0x1000 ;  /* 0x0000100000047882 */ /* 0x000fce0000000000 */
[----:B------:R-:W1:Y:S02]  /*0ff0*/  LDC.64 R20, c[0x0][0x380] ;  /* 0x0000e000ff147b82 */ /* 0x000e640000000a00 */
.L_x_117:
[----:B------:R-:W-:-:S04]  /*1000*/  VIADD R25, R2, UR4 ;  /* 0x0000000402197c36 */ /* 0x000fc80008000000 */
[----:B-1----:R-:W-:-:S05]  /*1010*/  IMAD.WIDE.U32 R24, R25, 0x4, R20 ;  /* 0x0000000419187825 */ /* 0x002fca00078e0014 */
[----:B------:R-:W2:Y:S04]  /*1020*/  LDG.E.128.CONSTANT R4, desc[UR6][R24.64] ;  /* 0x0000000618047981 */ /* 0x000ea8000c1e9d00 */
[----:B------:R-:W3:Y:S04]  /*1030*/  LDG.E.128.CONSTANT R8, desc[UR6][R24.64+0x1000] ;  /* 0x0010000618087981 */ /* 0x000ee8000c1e9d00 */
[----:B------:R-:W4:Y:S04]  /*1040*/  LDG.E.128.CONSTANT R12, desc[UR6][R24.64+0x2000] ;  /* 0x00200006180c7981 */ /* 0x000f28000c1e9d00 */
[----:B------:R-:W5:Y:S01]  /*1050*/  LDG.E.128.CONSTANT R16, desc[UR6][R24.64+0x3000] ;  /* 0x0030000618107981 */ /* 0x000f62000c1e9d00 */
[----:B--2---:R-:W-:Y:S01]  /*1060*/  VIMNMX3 R5, R4, R23, R5, PT ;  /* 0x000000170405720f */ /* 0x004fe20003800105 */
[----:B0-----:R-:W-:-:S03]  /*1070*/  VIADD R4, R3, -UR4 ;  /* 0x8000000403047c36 */ /* 0x001fc60008000000 */
[----:B------:R-:W-:Y:S02]  /*1080*/  VIMNMX3 R5, R6, R5, R7, PT ;  /* 0x000000050605720f */ /* 0x000fe40003800107 */
[----:B------:R-:W-:Y:S02]  /*1090*/  ISETP.GE.U32.AND P0, PT, R4, 0x1000, PT ;  /* 0x000010000400780c */ /* 0x000fe40003f06070 */
[----:B---3--:R-:W-:-:S04]  /*10a0*/  VIMNMX3 R5, R8, R5, R9, PT ;  /* 0x000000050805720f */ /* 0x008fc80003800109 */
[----:B------:R-:W-:-:S04]  /*10b0*/  VIMNMX3 R5, R10, R5, R11, PT ;  /* 0x000000050a05720f */ /* 0x000fc8000380010b */
[----:B----4-:R-:W-:-:S04]  /*10c0*/  VIMNMX3 R5, R12, R5, R13, PT ;  /* 0x000000050c05720f */ /* 0x010fc8000380010d */
[----:B------:R-:W-:-:S04]  /*10d0*/  VIMNMX3 R5, R14, R5, R15, PT ;  /* 0x000000050e05720f */ /* 0x000fc8000380010f */
[----:B-----5:R-:W-:-:S04]  /*10e0*/  VIMNMX3 R5, R16, R5, R17, PT ;  /* 0x000000051005720f */ /* 0x020fc80003800111 */
[----:B------:R-:W-:Y:S01]  /*10f0*/  VIMNMX3 R23, R18, R5, R19, PT ;  /* 0x000000051217720f */ /* 0x000fe20003800113 */
[----:B------:R-:W-:Y:S06]  /*1100*/  @!P0 BRA `(.L_x_116) ;  /* 0x0000000000d48947 */ /* 0x000fec0003800000 */
[----:B------:R-:W-:-:S06]  /*1110*/  UIADD3 UR4, UPT, UPT, UR4, 0x1000, URZ ;  /* 0x0000100004047890 */ /* 0x000fcc000fffe0ff */
[----:B------:R-:W-:-:S13]  /*1120*/  ISETP.LT.U32.AND P0, PT, R22, UR4, PT ;  /* 0x0000000416007c0c */ /* 0x000fda000bf01070 */
[----:B------:R-:W-:Y:S05]  /*1130*/  @!P0 BRA `(.L_x_117) ;  /* 0xfffffffc00b08947 */ /* 0x000fea000383ffff */
.L_x_115:
[----:B------:R-:W-:-:S13]  /*1140*/  ISETP.LE.U32.AND P0, PT, R3, UR4, PT ;  /* 0x0000000403007c0c */ /* 0x000fda000bf03070 */
[----:B------:R-:W-:Y:S05]  /*1150*/  @P0 BRA `(.L_x_116) ;  /* 0x0000000000c00947 */ /* 0x000fea0003800000 */
[----:B------:R-:W-:Y:S01]  /*1160*/  VIADD R5, R3, -UR4 ;  /* 0x8000000403057c36 */ /* 0x000fe20008000000 */
[----:B------:R-:W-:Y:S04]  /*1170*/  BSSY.RECONVERGENT B1, `(.L_x_116) ;  /* 0x000002e000017945 */ /* 0x000fe80003800200 */
[----:B------:R-:W-:-:S13]  /*1180*/  ISETP.GE.AND P0, PT, R0, R5, PT ;  /* 0x000000050000720c */ /* 0x000fda0003f06270 */
[----:B------:R-:W-:Y:S05]  /*1190*/  @P0 BRA `(.L_x_118) ;  /* 0x0000000000ac0947 */ /* 0x000fea0003800000 */
[----:B------:R-:W-:Y:S01]  /*11a0*/  LOP3.LUT R2, RZ, R0, RZ, 0x33, !PT ;  /* 0x00000000ff027212 */ /* 0x000fe200078e33ff */
[----:B------:R-:W-:Y:S01]  /*11b0*/  BSSY.RECONVERGENT B2, `(.L_x_119) ;  /* 0x0000014000027945 */ /* 0x000fe20003800200 */
[----:B------:R-:W-:Y:S02]  /*11c0*/  IMAD.MOV.U32 R4, RZ, RZ, R0 ;  /* 0x000000ffff047224 */ /* 0x000fe400078e0000 */
[----:B------:R-:W-:-:S04]  /*11d0*/  IADD3 R2, PT, PT, R3, -UR4, R2 ;  /* 0x8000000403027c10 */ /* 0x000fc8000fffe002 */
[C---:B------:R-:W-:Y:S02]  /*11e0*/  LOP3.LUT R3, R2.reuse, 0x300, RZ, 0xc0, !PT ;  /* 0x0000030002037812 */ /* 0x040fe400078ec0ff */
[----:B------:R-:W-:Y:S02]  /*11f0*/  ISETP.GE.U32.AND P1, PT, R2, 0x300, PT ;  /* 0x000003000200780c */ /* 0x000fe40003f26070 */
[----:B------:R-:W-:-:S13]  /*1200*/  ISETP.NE.AND P0, PT, R3, 0x300, PT ;  /* 0x000003000300780c */ /* 0x000fda0003f05270 */
[----:B------:R-:W-:Y:S05]  /*1210*/  @!P0 BRA `(.L_x_120) ;  /* 0x0000000000348947 */ /* 0x000fea0003800000 */
[----:B------:R-:W-:Y:S01]  /*1220*/  LEA.HI R2, R2, 0x1, RZ, 0x18 ;  /* 0x0000000102027811 */ /* 0x000fe200078fc0ff */
[----:B------:R-:W-:Y:S02]  /*1230*/  VIADD R7, R0, UR4 ;  /* 0x0000000400077c36 */ /* 0x000fe40008000000 */
[----:B------:R-:W-:Y:S01]  /*1240*/  IMAD.MOV.U32 R4, RZ, RZ, R0 ;  /* 0x000000ffff047224 */ /* 0x000fe200078e0000 */
[----:B------:R-:W-:-:S05]  /*1250*/  LOP3.LUT R2, R2, 0x3, RZ, 0xc0, !PT ;  /* 0x0000000302027812 */ /* 0x000fca00078ec0ff */
[----:B------:R-:W-:-:S07]  /*1260*/  IMAD.MOV R6, RZ, RZ, -R2 ;  /* 0x000000ffff067224 */ /* 0x000fce00078e0a02 */
.L_x_121:
        /* <DEDUP_REMOVED lines=8> */
.L_x_120:
[----:B------:R-:W-:Y:S05]  /*12f0*/  BSYNC.RECONVERGENT B2 ;  /* 0x0000000000027941 */ /* 0x000fea0003800200 */
.L_x_119:
[----:B------:R-:W-:Y:S05]  /*1300*/  @!P1 BRA `(.L_x_118) ;  /* 0x0000000000509947 */ /* 0x000fea0003800000 */
[C---:B------:R-:W-:Y:S02]  /*1310*/  VIADD R12, R4.reuse, 0x200 ;  /* 0x00000200040c7836 */ /* 0x040fe40000000000 */
[----:B------:R-:W-:-:S07]  /*1320*/  VIADD R13, R4, UR4 ;  /* 0x00000004040d7c36 */ /* 0x000fce0008000000 */
.L_x_122:
        /* <DEDUP_REMOVED lines=18> */
.L_x_118:
[----:B------:R-:W-:Y:S05]  /*1450*/  BSYNC.RECONVERGENT B1 ;  /* 0x0000000000017941 */ /* 0x000fea0003800200 */
.L_x_116:
        /* <DEDUP_REMOVED lines=32> */
[----:B------:R-:W1:Y:S04]  /*1660*/  LDS.128 R8, [UR4+0x10] ;  /* 0x00001004ff087984 */ /* 0x000e680008000c00 */
[----:B0-----:R-:W0:Y:S01]  /*1670*/  LDS.64 R2, [UR4+0x20] ;  /* 0x00002004ff027984 */ /* 0x001e220008000a00 */
[----:B-1----:R-:W-:-:S04]  /*1680*/  VIMNMX3 R0, R0, R5, R8, PT ;  /* 0x000000050000720f */ /* 0x002fc80003800108 */
[----:B------:R-:W-:-:S04]  /*1690*/  VIMNMX3 R0, R9, R0, R10, PT ;  /* 0x000000000900720f */ /* 0x000fc8000380010a */
[----:B0-----:R-:W-:-:S04]  /*16a0*/  VIMNMX3 R0, R11, R0, R2, PT ;  /* 0x000000000b00720f */ /* 0x001fc80003800102 */
[----:B------:R-:W-:Y:S01]  /*16b0*/  VIMNMX R5, PT, PT, R0, R3, PT ;  /* 0x0000000300057248 */ /* 0x000fe20003fe0100 */
[----:B------:R-:W-:Y:S06]  /*16c0*/  BRA `(.L_x_114) ;  /* 0x0000001400d07947 */ /* 0x000fec0003800000 */
.L_x_99:
        /* <DEDUP_REMOVED lines=12> */
.L_x_125:
[----:B------:R-:W-:Y:S05]  /*1790*/  BSYNC.RECONVERGENT B1 ;  /* 0x0000000000017941 */ /* 0x000fea0003800200 */
.L_x_124:
        /* <DEDUP_REMOVED lines=16> */
.L_x_130:
        /* <DEDUP_REMOVED lines=9> */
.L_x_129:
[----:B------:R-:W-:Y:S05]  /*1930*/  BSYNC.RECONVERGENT B2 ;  /* 0x0000000000027941 */ /* 0x000fea0003800200 */
.L_x_128:
        /* <DEDUP_REMOVED lines=10> */
.L_x_133:
        /* <DEDUP_REMOVED lines=30> */
.L_x_132:
[----:B------:R-:W-:Y:S05]  /*1bc0*/  BSYNC.RECONVERGENT B2 ;  /* 0x0000000000027941 */ /* 0x000fea0003800200 */
.L_x_131:
        /* <DEDUP_REMOVED lines=22> */
.L_x_135:
[----:B------:R-:W-:Y:S05]  /*1d30*/  BSYNC.RECONVERGENT B2 ;  /* 0x0000000000027941 */ /* 0x000fea0003800200 */
.L_x_134:
        /* <DEDUP_REMOVED lines=8> */
.L_x_127:
[----:B------:R-:W-:Y:S05]  /*1dc0*/  BSYNC.RECONVERGENT B1 ;  /* 0x0000000000017941 */ /* 0x000fea0003800200 */
.L_x_126:
        /* <DEDUP_REMOVED lines=37> */
[----:B----4-:R-:W1:Y:S01]  /*2020*/  LDS.64 R2, [UR4+0x20] ;  /* 0x00002004ff027984 */ /* 0x010e620008000a00 */
[----:B0-----:R-:W-:-:S04]  /*2030*/  VIMNMX3 R0, R0, R5, R8, PT ;  /* 0x000000050000720f */ /* 0x001fc80003800108 */
[----:B------:R-:W-:-:S04]  /*2040*/  VIMNMX3 R0, R9, R0, R10, PT ;  /* 0x000000000900720f */ /* 0x000fc8000380010a */
[----:B-1----:R-:W-:-:S04]  /*2050*/  VIMNMX3 R0, R11, R0, R2, PT ;  /* 0x000000000b00720f */ /* 0x002fc80003800102 */
[----:B------:R-:W-:Y:S01]  /*2060*/  VIMNMX R5, PT, PT, R0, R3, PT ;  /* 0x0000000300057248 */ /* 0x000fe20003fe0100 */
[----:B------:R-:W-:Y:S06]  /*2070*/  BRA `(.L_x_114) ;  /* 0x0000000c00647947 */ /* 0x000fec0003800000 */
.L_x_136:
[----:B0-----:R-:W0:Y:S01]  /*2080*/  S2R R4, SR_LANEID ;  /* 0x0000000000047919 */ /* 0x001e220000000000 */
        /* <DEDUP_REMOVED lines=14> */
[----:B------:R-:W1:Y:S11]  /*2170*/  SHFL.DOWN PT, R2, R7, 0x2, R6 ;  /* 0x0840000007027989 */ /* 0x000e7600000e0006 */
        /* <DEDUP_REMOVED lines=29> */
[----:B------:R-:W0:Y:S04]  /*2350*/  LDS R0, [UR4+0xc] ;  /* 0x00000c04ff007984 */ /* 0x000e280008000800 */
[----:B------:R-:W1:Y:S04]  /*2360*/  LDS.128 R8, [UR4+0x10] ;  /* 0x00001004ff087984 */ /* 0x000e680008000c00 */
[----:B------:R-:W2:Y:S01]  /*2370*/  LDS.64 R6, [UR4+0x20] ;  /* 0x00002004ff067984 */ /* 0x000ea20008000a00 */
[----:B0-----:R-:W-:Y:S02]  /*2380*/  @P2 VIMNMX R5, PT, PT, R5, R0, PT ;  /* 0x0000000005052248 */ /* 0x001fe40003fe0100 */
[----:B------:R-:W-:-:S02]  /*2390*/  ISETP.GT.U32.AND P2, PT, R3, 0xa0, PT ;  /* 0x000000a00300780c */ /* 0x000fc40003f44070 */
[----:B-1----:R-:W-:Y:S02]  /*23a0*/  @P4 VIMNMX R5, PT, PT, R5, R8, PT ;  /* 0x0000000805054248 */ /* 0x002fe40003fe0100 */
[----:B------:R-:W-:Y:S02]  /*23b0*/  ISETP.GT.U32.AND P4, PT, R3, 0xc0, PT ;  /* 0x000000c00300780c */ /* 0x000fe40003f84070 */
[----:B------:R-:W-:Y:S02]  /*23c0*/  @P3 VIMNMX R5, PT, PT, R5, R9, PT ;  /* 0x0000000905053248 */ /* 0x000fe40003fe0100 */
[----:B------:R-:W-:Y:S02]  /*23d0*/  ISETP.GT.U32.AND P3, PT, R3, 0xe0, PT ;  /* 0x000000e00300780c */ /* 0x000fe40003f64070 */
[----:B------:R-:W-:-:S04]  /*23e0*/  @P1 VIMNMX R5, PT, PT, R5, R10, PT ;  /* 0x0000000a05051248 */ /* 0x000fc80003fe0100 */
[----:B------:R-:W-:-:S04]  /*23f0*/  @P2 VIMNMX R5, PT, PT, R5, R11, PT ;  /* 0x0000000b05052248 */ /* 0x000fc80003fe0100 */
[----:B--2---:R-:W-:-:S04]  /*2400*/  @P4 VIMNMX R5, PT, PT, R5, R6, PT ;  /* 0x0000000605054248 */ /* 0x004fc80003fe0100 */
[----:B------:R-:W-:Y:S01]  /*2410*/  @P3 VIMNMX R5, PT, PT, R5, R7, PT ;  /* 0x0000000705053248 */ /* 0x000fe20003fe0100 */
[----:B------:R-:W-:Y:S06]  /*2420*/  BRA `(.L_x_114) ;  /* 0x0000000800787947 */ /* 0x000fec0003800000 */
.L_x_123:
[----:B------:R-:W0:Y:S01]  /*2430*/  S2R R11, SR_TID.X ;  /* 0x00000000000b7919 */ /* 0x000e220000002100 */
[----:B------:R-:W1:Y:S02]  /*2440*/  LDCU.64 UR4, c[0x0][0x380] ;  /* 0x00007000ff0477ac */ /* 0x000e640008000a00 */
[----:B-1----:R-:W-:Y:S02]  /*2450*/  IMAD.U32 R6, RZ, RZ, UR4 ;  /* 0x00000004ff067e24 */ /* 0x002fe4000f8e00ff */
[----:B------:R-:W-:Y:S02]  /*2460*/  IMAD.U32 R7, RZ, RZ, UR5 ;  /* 0x00000005ff077e24 */ /* 0x000fe4000f8e00ff */
        /* <DEDUP_REMOVED lines=19> */
[----:B------:R-:W-:-:S03]  /*25a0*/  IMAD.MOV.U32 R2, RZ, RZ, 0x1000 ;  /* 0x00001000ff027424 */ /* 0x000fc600078e00ff */
[----:B----4-:R-:W-:-:S04]  /*25b0*/  VIMNMX3 R0, R8, R0, R15, PT ;  /* 0x000000000800720f */ /* 0x010fc8000380010f */
[----:B-----5:R-:W-:-:S04]  /*25c0*/  VIMNMX3 R0, R12, R0, R17, PT ;  /* 0x000000000c00720f */ /* 0x020fc80003800111 */
[----:B------:R-:W-:Y:S01]  /*25d0*/  VIMNMX3 R14, R14, R0, R19, PT ;  /* 0x000000000e0e720f */ /* 0x000fe20003800113 */
[----:B------:R-:W-:-:S05]  /*25e0*/  VIADD R0, R3, 0xfffff000 ;  /* 0xfffff00003007836 */ /* 0x000fca0000000000 */
[----:B------:R-:W-:Y:S02]  /*25f0*/  ISETP.GE.U32.AND P0, PT, R0, 0x1000, PT ;  /* 0x000010000000780c */ /* 0x000fe40003f06070 */
[----:B------:R-:W-:-:S04]  /*2600*/  VIMNMX3 R14, R16, R14, R21, PT ;  /* 0x0000000e100e720f */ /* 0x000fc80003800115 */
[----:B------:R-:W-:-:S04]  /*2610*/  VIMNMX3 R23, R18, R14, R23, PT ;  /* 0x0000000e1217720f */ /* 0x000fc80003800117 */
[----:B------:R-:W-:-:S03]  /*2620*/  VIMNMX R10, PT, PT, R10, R23, PT ;  /* 0x000000170a0a7248 */ /* 0x000fc60003fe0100 */
[----:B------:R-:W-:Y:S05]  /*2630*/  @!P0 BRA `(.L_x_137) ;  /* 0x0000000000908947 */ /* 0x000fea0003800000 */
[----:B------:R-:W0:Y:S01]  /*2640*/  LDC R3, c[0x0][0x390] ;  /* 0x0000e400ff037b82 */ /* 0x000e220000000800 */
[----:B------:R-:W-:-:S07]  /*2650*/  IMAD.MOV.U32 R2, RZ, RZ, 0x1000 ;  /* 0x00001000ff027424 */ /* 0x000fce00078e00ff */
[----:B------:R-:W1:Y:S02]  /*2660*/  LDC.64 R6, c[0x0][0x380] ;  /* 0x0000e000ff067b82 */ /* 0x000e640000000a00 */
.L_x_139:
[----:B------:R-:W-:Y:S02]  /*2670*/  IMAD.IADD R19, R11, 0x1, R2 ;  /* 0x000000010b137824 */ /* 0x000fe400078e0202 */
[----:B------:R-:W-:-:S04]  /*2680*/  IMAD.WIDE.U32 R8, R2, 0x4, R4 ;  /* 0x0000000402087825 */ /* 0x000fc800078e0004 */
[----:B-1----:R-:W-:Y:S01]  /*2690*/  IMAD.WIDE.U32 R18, R19, 0x4, R6 ;  /* 0x0000000413127825 */ /* 0x002fe200078e0006 */
        /* <DEDUP_REMOVED lines=16> */
[----:B--2---:R-:W-:Y:S01]  /*27a0*/  VIMNMX3 R13, R26, R10, R13, PT ;  /* 0x0000000a1a0d720f */ /* 0x004fe2000380010d */
[----:B0-----:R-:W-:-:S05]  /*27b0*/  IMAD.IADD R10, R3, 0x1, -R2 ;  /* 0x00000001030a7824 */ /* 0x001fca00078e0a02 */
[----:B------:R-:W-:Y:S02]  /*27c0*/  ISETP.GE.U32.AND P0, PT, R10, 0x1000, PT ;  /* 0x000010000a00780c */ /* 0x000fe40003f06070 */
        /* <DEDUP_REMOVED lines=8> */
[----:B------:R-:W-:-:S05]  /*2850*/  VIADD R2, R2, 0x1000 ;  /* 0x0000100002027836 */ /* 0x000fca0000000000 */
[----:B------:R-:W-:-:S13]  /*2860*/  ISETP.GT.U32.AND P0, PT, R2, R0, PT ;  /* 0x000000000200720c */ /* 0x000fda0003f04070 */
[----:B------:R-:W-:Y:S05]  /*2870*/  @!P0 BRA `(.L_x_139) ;  /* 0xfffffffc007c8947 */ /* 0x000fea000383ffff */
.L_x_137:
[----:B------:R-:W-:-:S13]  /*2880*/  ISETP.GE.U32.AND P0, PT, R2, R3, PT ;  /* 0x000000030200720c */ /* 0x000fda0003f06070 */
[----:B------:R-:W-:Y:S05]  /*2890*/  @P0 BRA `(.L_x_138) ;  /* 0x0000000000c00947 */ /* 0x000fea0003800000 */
[----:B------:R-:W-:Y:S01]  /*28a0*/  IMAD.IADD R0, R3, 0x1, -R2 ;  /* 0x0000000103007824 */ /* 0x000fe200078e0a02 */
[----:B------:R-:W-:Y:S04]  /*28b0*/  BSSY.RECONVERGENT B1, `(.L_x_138) ;  /* 0x000002e000017945 */ /* 0x000fe80003800200 */
[----:B------:R-:W-:-:S13]  /*28c0*/  ISETP.GE.AND P0, PT, R11, R0, PT ;  /* 0x000000000b00720c */ /* 0x000fda0003f06270 */
[----:B------:R-:W-:Y:S05]  /*28d0*/  @P0 BRA `(.L_x_140) ;  /* 0x0000000000ac0947 */ /* 0x000fea0003800000 */
[----:B------:R-:W-:Y:S01]  /*28e0*/  LOP3.LUT R4, RZ, R11, RZ, 0x33, !PT ;  /* 0x0000000bff047212 */ /* 0x000fe200078e33ff */
[----:B------:R-:W-:Y:S03]  /*28f0*/  BSSY.RECONVERGENT B2, `(.L_x_141) ;  /* 0x0000014000027945 */ /* 0x000fe60003800200 */
[----:B------:R-:W-:-:S04]  /*2900*/  IADD3 R4, PT, PT, -R2, R3, R4 ;  /* 0x0000000302047210 */ /* 0x000fc80007ffe104 */
[C---:B------:R-:W-:Y:S02]  /*2910*/  LOP3.LUT R3, R4.reuse, 0x300, RZ, 0xc0, !PT ;  /* 0x0000030004037812 */ /* 0x040fe400078ec0ff */
[----:B------:R-:W-:Y:S02]  /*2920*/  ISETP.GE.U32.AND P1, PT, R4, 0x300, PT ;  /* 0x000003000400780c */ /* 0x000fe40003f26070 */
[----:B------:R-:W-:Y:S01]  /*2930*/  ISETP.NE.AND P0, PT, R3, 0x300, PT ;  /* 0x000003000300780c */ /* 0x000fe20003f05270 */
[----:B------:R-:W-:-:S12]  /*2940*/  IMAD.MOV.U32 R3, RZ, RZ, R11 ;  /* 0x000000ffff037224 */ /* 0x000fd800078e000b */
[----:B------:R-:W-:Y:S05]  /*2950*/  @!P0 BRA `(.L_x_142) ;  /* 0x0000000000348947 */ /* 0x000fea0003800000 */
[----:B------:R-:W-:Y:S01]  /*2960*/  LEA.HI R3, R4, 0x1, RZ, 0x18 ;  /* 0x0000000104037811 */ /* 0x000fe200078fc0ff */
[----:B------:R-:W-:-:S03]  /*2970*/  IMAD.IADD R9, R11, 0x1, R2 ;  /* 0x000000010b097824 */ /* 0x000fc600078e0202 */
[----:B------:R-:W-:Y:S01]  /*2980*/  LOP3.LUT R4, R3, 0x3, RZ, 0xc0, !PT ;  /* 0x0000000303047812 */ /* 0x000fe200078ec0ff */
[----:B------:R-:W-:-:S04]  /*2990*/  IMAD.MOV.U32 R3, RZ, RZ, R11 ;  /* 0x000000ffff037224 */ /* 0x000fc800078e000b */
[----:B------:R-:W-:-:S07]  /*29a0*/  IMAD.MOV R8, RZ, RZ, -R4 ;  /* 0x000000ffff087224 */ /* 0x000fce00078e0a04 */
.L_x_143:
        /* <DEDUP_REMOVED lines=8> */
.L_x_142:
[----:B------:R-:W-:Y:S05]  /*2a30*/  BSYNC.RECONVERGENT B2 ;  /* 0x0000000000027941 */ /* 0x000fea0003800200 */
.L_x_141:
[----:B------:R-:W-:Y:S05]  /*2a40*/  @!P1 BRA `(.L_x_140) ;  /* 0x0000000000509947 */ /* 0x000fea0003800000 */
[C---:B------:R-:W-:Y:S02]  /*2a50*/  IMAD.IADD R15, R3.reuse, 0x1, R2 ;  /* 0x00000001030f7824 */ /* 0x040fe400078e0202 */
[----:B------:R-:W-:-:S07]  /*2a60*/  VIADD R14, R3, 0x200 ;  /* 0x00000200030e7836 */ /* 0x000fce0000000000 */
.L_x_144:
        /* <DEDUP_REMOVED lines=18> */
.L_x_140:
[----:B------:R-:W-:Y:S05]  /*2b90*/  BSYNC.RECONVERGENT B1 ;  /* 0x0000000000017941 */ /* 0x000fea0003800200 */
.L_x_138:
        /* <DEDUP_REMOVED lines=39> */
.L_x_114:
[----:B------:R-:W-:Y:S05]  /*2e10*/  BSYNC.RECONVERGENT B0 ;  /* 0x0000000000007941 */ /* 0x000fea0003800200 */
.L_x_98:
[----:B------:R-:W-:Y:S05]  /*2e20*/  @P0 EXIT ;  /* 0x000000000000094d */ /* 0x000fea0003800000 */
[----:B0-234-:R-:W0:Y:S01]  /*2e30*/  LDC.64 R2, c[0x0][0x388] ;  /* 0x0000e200ff027b82 */ /* 0x01de220000000a00 */
[----:B------:R-:W1:Y:S02]  /*2e40*/  LDCU UR4, c[0x0][0x398] ;  /* 0x00007300ff0477ac */ /* 0x000e640008000800 */
[----:B-1----:R-:W-:-:S05]  /*2e50*/  VIMNMX R5, PT, PT, R5, UR4, PT ;  /* 0x0000000405057c48 */ /* 0x002fca000bfe0100 */
[----:B0-----:R-:W-:Y:S01]  /*2e60*/  STG.E desc[UR6][R2.64], R5 ;  /* 0x0000000502007986 */ /* 0x001fe2000c101906 */
[----:B------:R-:W-:Y:S05]  /*2e70*/  EXIT ;  /* 0x000000000000794d */ /* 0x000fea0003800000 */
.L_x_145:
        /* <DEDUP_REMOVED lines=16> */
.L_x_149:


//--------------------- .text._ZN3cub18CUB_300001_SM_10006detail11EmptyKernelIvEEvv --------------------------
	.section	.text._ZN3cub18CUB_300001_SM_10006detail11EmptyKernelIvEEvv,"ax",@progbits
	.align	128
        .global         _ZN3cub18CUB_300001_SM_10006detail11EmptyKernelIvEEvv
        .type           _ZN3cub18CUB_300001_SM_10006detail11EmptyKernelIvEEvv,@function
        .size           _ZN3cub18CUB_300001_SM_10006detail11EmptyKernelIvEEvv,(.L_x_150 - _ZN3cub18CUB_300001_SM_10006detail11EmptyKernelIvEEvv)
        .other          _ZN3cub18CUB_300001_SM_10006detail11EmptyKernelIvEEvv,@"STO_CUDA_ENTRY STV_DEFAULT"
_ZN3cub18CUB_300001_SM_10006detail11EmptyKernelIvEEvv:
.text._ZN3cub18CUB_300001_SM_10006detail11EmptyKernelIvEEvv:
[----:B------:R-:W-:Y:S01]  /*0000*/  LDC R1, c[0x0][0x37c] ;  /* 0x0000df00ff017b82 */ /* 0x000fe20000000800 */
[----:B------:R-:W-:Y:S05]  /*0010*/  EXIT ;  /* 0x000000000000794d */ /* 0x000fea0003800000 */
.L_x_146:
        /* <DEDUP_REMOVED lines=14> */
.L_x_150:


//--------------------- .nv.shared._ZN3cub18CUB_300001_SM_10006detail6reduce28DeviceReduceSingleTileKernelINS2_10policy_hubIij9CustomMinE10Policy1000EPiS8_iS5_iiN4cuda3std3__410__identityEEEvT0_T1_T2_T3_T4_T6_ --------------------------
	.section	.nv.shared._ZN3cub18CUB_300001_SM_10006detail6reduce28DeviceReduceSingleTileKernelINS2_10policy_hubIij9CustomMinE10Policy1000EPiS8_iS5_iiN4cuda3std3__410__identityEEEvT0_T1_T2_T3_T4_T6_,"aw",@nobits
	.sectionflags	@""
	.align	4
.nv.shared._ZN3cub18CUB_300001_SM_10006detail6reduce28DeviceReduceSingleTileKernelINS2_10policy_hubIij9CustomMinE10Policy1000EPiS8_iS5_iiN4cuda3std3__410__identityEEEvT0_T1_T2_T3_T4_T6_:
	.zero		1068


//--------------------- .nv.shared.reserved.0     --------------------------
	.section	.nv.shared.reserved.0,"aw",@nobits
	.weak		__nv_reservedSMEM_offset_0_alias
	.size		__nv_reservedSMEM_offset_0_alias, 0, 64
	.other		__nv_reservedSMEM_offset_0_alias,@"STO_CUDA_RESERVED_SHARED STV_DEFAULT"
__nv_reservedSMEM_offset_0_alias:
	.zero		0
	.zero		64


//--------------------- .nv.global                --------------------------
	.section	.nv.global,"aw",@nobits
.nv.global:
	.type		_ZN34_INTERNAL_d1372f59_4_k_cu_18a237c76thrust24THRUST_300001_SM_1000_NS12placeholders2_5E,@object
	.size		_ZN34_INTERNAL_d1372f59_4_k_cu_18a237c76thrust24THRUST_300001_SM_1000_NS12placeholders2_5E,(_ZN34_INTERNAL_d1372f59_4_k_cu_18a237c74cuda3std3__45__cpo6cbeginE - _ZN34_INTERNAL_d1372f59_4_k_cu_18a237c76thrust24THRUST_300001_SM_1000_NS12placeholders2_5E)
_ZN34_INTERNAL_d1372f59_4_k_cu_18a237c76thrust24THRUST_300001_SM_1000_NS12placeholders2_5E:
	.zero		1
	.type		_ZN34_INTERNAL_d1372f59_4_k_cu_18a237c74cuda3std3__45__cpo6cbeginE,@object
	.size		_ZN34_INTERNAL_d1372f59_4_k_cu_18a237c74cuda3std3__45__cpo6cbeginE,(_ZN34_INTERNAL_d1372f59_4_k_cu_18a237c74cuda3std6ranges3__45__cpo6cbeginE - _ZN34_INTERNAL_d1372f59_4_k_cu_18a237c74cuda3std3__45__cpo6cbeginE)
_ZN34_INTERNAL_d1372f59_4_k_cu_18a237c74cuda3std3__45__cpo6cbeginE:
	.zero		1
	.type		_ZN34_INTERNAL_d1372f59_4_k_cu_18a237c74cuda3std6ranges3__45__cpo6cbeginE,@object
	.size		_ZN34_INTERNAL_d1372f59_4_k_cu_18a237c74cuda3std6ranges3__45__cpo6cbeginE,(_ZN34_INTERNAL_d1372f59_4_k_cu_18a237c74cuda3std3__48in_placeE - _ZN34_INTERNAL_d1372f59_4_k_cu_18a237c74cuda3std6ranges3__45__cpo6cbeginE)
_ZN34_INTERNAL_d1372f59_4_k_cu_18a237c74cuda3std6ranges3__45__cpo6cbeginE:
	.zero		1
	.type		_ZN34_INTERNAL_d1372f59_4_k_cu_18a237c74cuda3std3__48in_placeE,@object
	.size		_ZN34_INTERNAL_d1372f59_4_k_cu_18a237c74cuda3std3__48in_placeE,(_ZN34_INTERNAL_d1372f59_4_k_cu_18a237c74cuda3std6ranges3__45__cpo4sizeE - _ZN34_INTERNAL_d1372f59_4_k_cu_18a237c74cuda3std3__48in_placeE)
_ZN34_INTERNAL_d1372f59_4_k_cu_18a237c74cuda3std3__48in_placeE:
	.zero		1
	.type		_ZN34_INTERNAL_d1372f59_4_k_cu_18a237c74cuda3std6ranges3__45__cpo4sizeE,@object
	.size		_ZN34_INTERNAL_d1372f59_4_k_cu_18a237c74cuda3std6ranges3__45__cpo4sizeE,(_ZN34_INTERNAL_d1372f59_4_k_cu_18a237c76thrust24THRUST_300001_SM_1000_NS12placeholders2_9E - _ZN34_INTERNAL_d1372f59_4_k_cu_18a237c74cuda3std6ranges3__45__cpo4sizeE)
_ZN34_INTERNAL_d1372f59_4_k_cu_18a237c74cuda3std6ranges3__45__cpo4sizeE:
	.zero		1
	.type		_ZN34_INTERNAL_d1372f59_4_k_cu_18a237c76thrust24THRUST_300001_SM_1000_NS12placeholders2_9E,@object
	.size		_ZN34_INTERNAL_d1372f59_4_k_cu_18a237c76thrust24THRUST_300001_SM_1000_NS12placeholders2_9E,(_ZN34_INTERNAL_d1372f59_4_k_cu_18a237c74cuda3std3__45__cpo7crbeginE - _ZN34_INTERNAL_d1372f59_4_k_cu_18a237c76thrust24THRUST_300001_SM_1000_NS12placeholders2_9E)
_ZN34_INTERNAL_d1372f59_4_k_cu_18a237c76thrust24THRUST_300001_SM_1000_NS12placeholders2_9E:
	.zero		1
	.type		_ZN34_INTERNAL_d1372f59_4_k_cu_18a237c74cuda3std3__45__cpo7crbeginE,@object
	.size		_ZN34_INTERNAL_d1372f59_4_k_cu_18a237c74cuda3std3__45__cpo7crbeginE,(_ZN34_INTERNAL_d1372f59_4_k_cu_18a237c74cuda3std6ranges3__45__cpo4nextE - _ZN34_INTERNAL_d1372f59_4_k_cu_18a237c74cuda3std3__45__cpo7crbeginE)
_ZN34_INTERNAL_d1372f59_4_k_cu_18a237c74cuda3std3__45__cpo7crbeginE:
	.zero		1
	.type		_ZN34_INTERNAL_d1372f59_4_k_cu_18a237c74cuda3std6ranges3__45__cpo4nextE,@object
	.size		_ZN34_INTERNAL_d1372f59_4_k_cu_18a237c74cuda3std6ranges3__45__cpo4nextE,(_ZN34_INTERNAL_d1372f59_4_k_cu_18a237c74cuda3std6ranges3__45__cpo4swapE - _ZN34_INTERNAL_d1372f59_4_k_cu_18a237c74cuda3std6ranges3__45__cpo4nextE)
_ZN34_INTERNAL_d1372f59_4_k_cu_18a237c74cuda3std6ranges3__45__cpo4nextE:
	.zero		1
	.type		_ZN34_INTERNAL_d1372f59_4_k_cu_18a237c74cuda3std6ranges3__45__cpo4swapE,@object
	.size		_ZN34_INTERNAL_d1372f59_4_k_cu_18a237c74cuda3std6ranges3__45__cpo4swapE,(_ZN34_INTERNAL_d1372f59_4_k_cu_18a237c76thrust24THRUST_300001_SM_1000_NS12placeholders2_1E - _ZN34_INTERNAL_d1372f59_4_k_cu_18a237c74cuda3std6ranges3__45__cpo4swapE)
_ZN34_INTERNAL_d1372f59_4_k_cu_18a237c74cuda3std6ranges3__45__cpo4swapE:
	.zero		1
	.type		_ZN34_INTERNAL_d1372f59_4_k_cu_18a237c76thrust24THRUST_300001_SM_1000_NS12placeholders2_1E,@object
	.size		_ZN34_INTERNAL_d1372f59_4_k_cu_18a237c76thrust24THRUST_300001_SM_1000_NS12placeholders2_1E,(_ZN34_INTERNAL_d1372f59_4_k_cu_18a237c76thrust24THRUST_300001_SM_1000_NS12placeholders2_3E - _ZN34_INTERNAL_d1372f59_4_k_cu_18a237c76thrust24THRUST_300001_SM_1000_NS12placeholders2_1E)
_ZN34_INTERNAL_d1372f59_4_k_cu_18a237c76thrust24THRUST_300001_SM_1000_NS12placeholders2_1E:
	.zero		1
	.type		_ZN34_INTERNAL_d1372f59_4_k_cu_18a237c76thrust24THRUST_300001_SM_1000_NS12placeholders2_3E,@object
	.size		_ZN34_INTERNAL_d1372f59_4_k_cu_18a237c76thrust24THRUST_300001_SM_1000_NS12placeholders2_3E,(_ZN34_INTERNAL_d1372f59_4_k_cu_18a237c74cuda3std3__45__cpo5beginE - _ZN34_INTERNAL_d1372f59_4_k_cu_18a237c76thrust24THRUST_300001_SM_1000_NS12placeholders2_3E)
_ZN34_INTERNAL_d1372f59_4_k_cu_18a237c76thrust24THRUST_300001_SM_1000_NS12placeholders2_3E:
	.zero		1
	.type		_ZN34_INTERNAL_d1372f59_4_k_cu_18a237c74cuda3std3__45__cpo5beginE,@object
	.size		_ZN34_INTERNAL_d1372f59_4_k_cu_18a237c74cuda3std3__45__cpo5beginE,(_ZN34_INTERNAL_d1372f59_4_k_cu_18a237c74cuda3std6ranges3__45__cpo5beginE - _ZN34_INTERNAL_d1372f59_4_k_cu_18a237c74cuda3std3__45__cpo5beginE)
_ZN34_INTERNAL_d1372f59_4_k_cu_18a237c74cuda3std3__45__cpo5beginE:
	.zero		1
	.type		_ZN34_INTERNAL_d1372f59_4_k_cu_18a237c74cuda3std6ranges3__45__cpo5beginE,@object
	.size		_ZN34_INTERNAL_d1372f59_4_k_cu_18a237c74cuda3std6ranges3__45__cpo5beginE,(_ZN34_INTERNAL_d1372f59_4_k_cu_18a237c74cuda3std3__436_GLOBAL__N__d1372f59_4_k_cu_18a237c76ignoreE - _ZN34_INTERNAL_d1372f59_4_k_cu_18a237c74cuda3std6ranges3__45__cpo5beginE)
_ZN34_INTERNAL_d1372f59_4_k_cu_18a237c74cuda3std6ranges3__45__cpo5beginE:
	.zero		1
	.type		_ZN34_INTERNAL_d1372f59_4_k_cu_18a237c74cuda3std3__436_GLOBAL__N__d1372f59_4_k_cu_18a237c76ignoreE,@object
	.size		_ZN34_INTERNAL_d1372f59_4_k_cu_18a237c74cuda3std3__436_GLOBAL__N__d1372f59_4_k_cu_18a237c76ignoreE,(_ZN34_INTERNAL_d1372f59_4_k_cu_18a237c74cuda3std6ranges3__45__cpo4dataE - _ZN34_INTERNAL_d1372f59_4_k_cu_18a237c74cuda3std3__436_GLOBAL__N__d1372f59_4_k_cu_18a237c76ignoreE)
_ZN34_INTERNAL_d1372f59_4_k_cu_18a237c74cuda3std3__436_GLOBAL__N__d1372f59_4_k_cu_18a237c76ignoreE:
	.zero		1
	.type		_ZN34_INTERNAL_d1372f59_4_k_cu_18a237c74cuda3std6ranges3__45__cpo4dataE,@object
	.size		_ZN34_INTERNAL_d1372f59_4_k_cu_18a237c74cuda3std6ranges3__45__cpo4dataE,(_ZN34_INTERNAL_d1372f59_4_k_cu_18a237c76thrust24THRUST_300001_SM_1000_NS12placeholders2_7E - _ZN34_INTERNAL_d1372f59_4_k_cu_18a237c74cuda3std6ranges3__45__cpo4dataE)
_ZN34_INTERNAL_d1372f59_4_k_cu_18a237c74cuda3std6ranges3__45__cpo4dataE:
	.zero		1
	.type		_ZN34_INTERNAL_d1372f59_4_k_cu_18a237c76thrust24THRUST_300001_SM_1000_NS12placeholders2_7E,@object
	.size		_ZN34_INTERNAL_d1372f59_4_k_cu_18a237c76thrust24THRUST_300001_SM_1000_NS12placeholders2_7E,(_ZN34_INTERNAL_d1372f59_4_k_cu_18a237c74cuda3std3__45__cpo6rbeginE - _ZN34_INTERNAL_d1372f59_4_k_cu_18a237c76thrust24THRUST_300001_SM_1000_NS12placeholders2_7E)
_ZN34_INTERNAL_d1372f59_4_k_cu_18a237c76thrust24THRUST_300001_SM_1000_NS12placeholders2_7E:
	.zero		1
	.type		_ZN34_INTERNAL_d1372f59_4_k_cu_18a237c74cuda3std3__45__cpo6rbeginE,@object
	.size		_ZN34_INTERNAL_d1372f59_4_k_cu_18a237c74cuda3std3__45__cpo6rbeginE,(_ZN34_INTERNAL_d1372f59_4_k_cu_18a237c74cuda3std6ranges3__45__cpo7advanceE - _ZN34_INTERNAL_d1372f59_4_k_cu_18a237c74cuda3std3__45__cpo6rbeginE)
_ZN34_INTERNAL_d1372f59_4_k_cu_18a237c74cuda3std3__45__cpo6rbeginE:
	.zero		1
	.type		_ZN34_INTERNAL_d1372f59_4_k_cu_18a237c74cuda3std6ranges3__45__cpo7advanceE,@object
	.size		_ZN34_INTERNAL_d1372f59_4_k_cu_18a237c74cuda3std6ranges3__45__cpo7advanceE,(_ZN34_INTERNAL_d1372f59_4_k_cu_18a237c74cuda3std3__47nulloptE - _ZN34_INTERNAL_d1372f59_4_k_cu_18a237c74cuda3std6ranges3__45__cpo7advanceE)
_ZN34_INTERNAL_d1372f59_4_k_cu_18a237c74cuda3std6ranges3__45__cpo7advanceE:
	.zero		1
	.type		_ZN34_INTERNAL_d1372f59_4_k_cu_18a237c74cuda3std3__47nulloptE,@object
	.size		_ZN34_INTERNAL_d1372f59_4_k_cu_18a237c74cuda3std3__47nulloptE,(_ZN34_INTERNAL_d1372f59_4_k_cu_18a237c74cuda3std6ranges3__45__cpo8distanceE - _ZN34_INTERNAL_d1372f59_4_k_cu_18a237c74cuda3std3__47nulloptE)
_ZN34_INTERNAL_d1372f59_4_k_cu_18a237c74cuda3std3__47nulloptE:
	.zero		1
	.type		_ZN34_INTERNAL_d1372f59_4_k_cu_18a237c74cuda3std6ranges3__45__cpo8distanceE,@object
	.size		_ZN34_INTERNAL_d1372f59_4_k_cu_18a237c74cuda3std6ranges3__45__cpo8distanceE,(_ZN34_INTERNAL_d1372f59_4_k_cu_18a237c76thrust24THRUST_300001_SM_1000_NS12placeholders2_6E - _ZN34_INTERNAL_d1372f59_4_k_cu_18a237c74cuda3std6ranges3__45__cpo8distanceE)
_ZN34_INTERNAL_d1372f59_4_k_cu_18a237c74cuda3std6ranges3__45__cpo8distanceE:
	.zero		1
	.type		_ZN34_INTERNAL_d1372f59_4_k_cu_18a237c76thrust24THRUST_300001_SM_1000_NS12placeholders2_6E,@object
	.size		_ZN34_INTERNAL_d1372f59_4_k_cu_18a237c76thrust24THRUST_300001_SM_1000_NS12placeholders2_6E,(_ZN34_INTERNAL_d1372f59_4_k_cu_18a237c74cuda3std3__45__cpo4cendE - _ZN34_INTERNAL_d1372f59_4_k_cu_18a237c76thrust24THRUST_300001_SM_1000_NS12placeholders2_6E)
_ZN34_INTERNAL_d1372f59_4_k_cu_18a237c76thrust24THRUST_300001_SM_1000_NS12placeholders2_6E:
	.zero		1
	.type		_ZN34_INTERNAL_d1372f59_4_k_cu_18a237c74cuda3std3__45__cpo4cendE,@object
	.size		_ZN34_INTERNAL_d1372f59_4_k_cu_18a237c74cuda3std3__45__cpo4cendE,(_ZN34_INTERNAL_d1372f59_4_k_cu_18a237c74cuda3std6ranges3__45__cpo4cendE - _ZN34_INTERNAL_d1372f59_4_k_cu_18a237c74cuda3std3__45__cpo4cendE)
_ZN34_INTERNAL_d1372f59_4_k_cu_18a237c74cuda3std3__45__cpo4cendE:
	.zero		1
	.type		_ZN34_INTERNAL_d1372f59_4_k_cu_18a237c74cuda3std6ranges3__45__cpo4cendE,@object
	.size		_ZN34_INTERNAL_d1372f59_4_k_cu_18a237c74cuda3std6ranges3__45__cpo4cendE,(_ZN34_INTERNAL_d1372f59_4_k_cu_18a237c74cuda3std3__420unreachable_sentinelE - _ZN34_INTERNAL_d1372f59_4_k_cu_18a237c74cuda3std6ranges3__45__cpo4cendE)
_ZN34_INTERNAL_d1372f59_4_k_cu_18a237c74cuda3std6ranges3__45__cpo4cendE:
	.zero		1
	.type		_ZN34_INTERNAL_d1372f59_4_k_cu_18a237c74cuda3std3__420unreachable_sentinelE,@object
	.size		_ZN34_INTERNAL_d1372f59_4_k_cu_18a237c74cuda3std3__420unreachable_sentinelE,(_ZN34_INTERNAL_d1372f59_4_k_cu_18a237c74cuda3std6ranges3__45__cpo5ssizeE - _ZN34_INTERNAL_d1372f59_4_k_cu_18a237c74cuda3std3__420unreachable_sentinelE)
_ZN34_INTERNAL_d1372f59_4_k_cu_18a237c74cuda3std3__420unreachable_sentinelE:
	.zero		1
	.type		_ZN34_INTERNAL_d1372f59_4_k_cu_18a237c74cuda3std6ranges3__45__cpo5ssizeE,@object
	.size		_ZN34_INTERNAL_d1372f59_4_k_cu_18a237c74cuda3std6ranges3__45__cpo5ssizeE,(_ZN34_INTERNAL_d1372f59_4_k_cu_18a237c76thrust24THRUST_300001_SM_1000_NS12placeholders3_10E - _ZN34_INTERNAL_d1372f59_4_k_cu_18a237c74cuda3std6ranges3__45__cpo5ssizeE)
_ZN34_INTERNAL_d1372f59_4_k_cu_18a237c74cuda3std6ranges3__45__cpo5ssizeE:
	.zero		1
	.type		_ZN34_INTERNAL_d1372f59_4_k_cu_18a237c76thrust24THRUST_300001_SM_1000_NS12placeholders3_10E,@object
	.size		_ZN34_INTERNAL_d1372f59_4_k_cu_18a237c76thrust24THRUST_300001_SM_1000_NS12placeholders3_10E,(_ZN34_INTERNAL_d1372f59_4_k_cu_18a237c74cuda3std3__45__cpo5crendE - _ZN34_INTERNAL_d1372f59_4_k_cu_18a237c76thrust24THRUST_300001_SM_1000_NS12placeholders3_10E)
_ZN34_INTERNAL_d1372f59_4_k_cu_18a237c76thrust24THRUST_300001_SM_1000_NS12placeholders3_10E:
	.zero		1
	.type		_ZN34_INTERNAL_d1372f59_4_k_cu_18a237c74cuda3std3__45__cpo5crendE,@object
	.size		_ZN34_INTERNAL_d1372f59_4_k_cu_18a237c74cuda3std3__45__cpo5crendE,(_ZN34_INTERNAL_d1372f59_4_k_cu_18a237c74cuda3std6ranges3__45__cpo4prevE - _ZN34_INTERNAL_d1372f59_4_k_cu_18a237c74cuda3std3__45__cpo5crendE)
_ZN34_INTERNAL_d1372f59_4_k_cu_18a237c74cuda3std3__45__cpo5crendE:
	.zero		1
	.type		_ZN34_INTERNAL_d1372f59_4_k_cu_18a237c74cuda3std6ranges3__45__cpo4prevE,@object
	.size		_ZN34_INTERNAL_d1372f59_4_k_cu_18a237c74cuda3std6ranges3__45__cpo4prevE,(_ZN34_INTERNAL_d1372f59_4_k_cu_18a237c74cuda3std6ranges3__45__cpo9iter_moveE - _ZN34_INTERNAL_d1372f59_4_k_cu_18a237c74cuda3std6ranges3__45__cpo4prevE)
_ZN34_INTERNAL_d1372f59_4_k_cu_18a237c74cuda3std6ranges3__45__cpo4prevE:
	.zero		1
	.type		_ZN34_INTERNAL_d1372f59_4_k_cu_18a237c74cuda3std6ranges3__45__cpo9iter_moveE,@object
	.size		_ZN34_INTERNAL_d1372f59_4_k_cu_18a237c74cuda3std6ranges3__45__cpo9iter_moveE,(_ZN34_INTERNAL_d1372f59_4_k_cu_18a237c76thrust24THRUST_300001_SM_1000_NS12placeholders2_2E - _ZN34_INTERNAL_d1372f59_4_k_cu_18a237c74cuda3std6ranges3__45__cpo9iter_moveE)
_ZN34_INTERNAL_d1372f59_4_k_cu_18a237c74cuda3std6ranges3__45__cpo9iter_moveE:
	.zero		1
	.type		_ZN34_INTERNAL_d1372f59_4_k_cu_18a237c76thrust24THRUST_300001_SM_1000_NS12placeholders2_2E,@object
	.size		_ZN34_INTERNAL_d1372f59_4_k_cu_18a237c76thrust24THRUST_300001_SM_1000_NS12placeholders2_2E,(_ZN34_INTERNAL_d1372f59_4_k_cu_18a237c76thrust24THRUST_300001_SM_1000_NS12placeholders2_4E - _ZN34_INTERNAL_d1372f59_4_k_cu_18a237c76thrust24THRUST_300001_SM_1000_NS12placeholders2_2E)
_ZN34_INTERNAL_d1372f59_4_k_cu_18a237c76thrust24THRUST_300001_SM_1000_NS12placeholders2_2E:
	.zero		1
	.type		_ZN34_INTERNAL_d1372f59_4_k_cu_18a237c76thrust24THRUST_300001_SM_1000_NS12placeholders2_4E,@object
	.size		_ZN34_INTERNAL_d1372f59_4_k_cu_18a237c76thrust24THRUST_300001_SM_1000_NS12placeholders2_4E,(_ZN34_INTERNAL_d1372f59_4_k_cu_18a237c74cuda3std3__45__cpo3endE - _ZN34_INTERNAL_d1372f59_4_k_cu_18a237c76thrust24THRUST_300001_SM_1000_NS12placeholders2_4E)
_ZN34_INTERNAL_d1372f59_4_k_cu_18a237c76thrust24THRUST_300001_SM_1000_NS12placeholders2_4E:
	.zero		1
	.type		_ZN34_INTERNAL_d1372f59_4_k_cu_18a237c74cuda3std3__45__cpo3endE,@object
	.size		_ZN34_INTERNAL_d1372f59_4_k_cu_18a237c74cuda3std3__45__cpo3endE,(_ZN34_INTERNAL_d1372f59_4_k_cu_18a237c74cuda3std6ranges3__45__cpo3endE - _ZN34_INTERNAL_d1372f59_4_k_cu_18a237c74cuda3std3__45__cpo3endE)
_ZN34_INTERNAL_d1372f59_4_k_cu_18a237c74cuda3std3__45__cpo3endE:
	.zero		1
	.type		_ZN34_INTERNAL_d1372f59_4_k_cu_18a237c74cuda3std6ranges3__45__cpo3endE,@object
	.size		_ZN34_INTERNAL_d1372f59_4_k_cu_18a237c74cuda3std6ranges3__45__cpo3endE,(_ZN34_INTERNAL_d1372f59_4_k_cu_18a237c74cuda3std3__419piecewise_constructE - _ZN34_INTERNAL_d1372f59_4_k_cu_18a237c74cuda3std6ranges3__45__cpo3endE)
_ZN34_INTERNAL_d1372f59_4_k_cu_18a237c74cuda3std6ranges3__45__cpo3endE:
	.zero		1
	.type		_ZN34_INTERNAL_d1372f59_4_k_cu_18a237c74cuda3std3__419piecewise_constructE,@object
	.size		_ZN34_INTERNAL_d1372f59_4_k_cu_18a237c74cuda3std3__419piecewise_constructE,(_ZN34_INTERNAL_d1372f59_4_k_cu_18a237c74cuda3std6ranges3__45__cpo5cdataE - _ZN34_INTERNAL_d1372f59_4_k_cu_18a237c74cuda3std3__419piecewise_constructE)
_ZN34_INTERNAL_d1372f59_4_k_cu_18a237c74cuda3std3__419piecewise_constructE:
	.zero		1
	.type		_ZN34_INTERNAL_d1372f59_4_k_cu_18a237c74cuda3std6ranges3__45__cpo5cdataE,@object
	.size		_ZN34_INTERNAL_d1372f59_4_k_cu_18a237c74cuda3std6ranges3__45__cpo5cdataE,(_ZN34_INTERNAL_d1372f59_4_k_cu_18a237c76thrust24THRUST_300001_SM_1000_NS12placeholders2_8E - _ZN34_INTERNAL_d1372f59_4_k_cu_18a237c74cuda3std6ranges3__45__cpo5cdataE)
_ZN34_INTERNAL_d1372f59_4_k_cu_18a237c74cuda3std6ranges3__45__cpo5cdataE:
	.zero		1
	.type		_ZN34_INTERNAL_d1372f59_4_k_cu_18a237c76thrust24THRUST_300001_SM_1000_NS12placeholders2_8E,@object
	.size		_ZN34_INTERNAL_d1372f59_4_k_cu_18a237c76thrust24THRUST_300001_SM_1000_NS12placeholders2_8E,(_ZN34_INTERNAL_d1372f59_4_k_cu_18a237c74cuda3std3__45__cpo4rendE - _ZN34_INTERNAL_d1372f59_4_k_cu_18a237c76thrust24THRUST_300001_SM_1000_NS12placeholders2_8E)
_ZN34_INTERNAL_d1372f59_4_k_cu_18a237c76thrust24THRUST_300001_SM_1000_NS12placeholders2_8E:
	.zero		1
	.type		_ZN34_INTERNAL_d1372f59_4_k_cu_18a237c74cuda3std3__45__cpo4rendE,@object
	.size		_ZN34_INTERNAL_d1372f59_4_k_cu_18a237c74cuda3std3__45__cpo4rendE,(_ZN34_INTERNAL_d1372f59_4_k_cu_18a237c74cuda3std6ranges3__45__cpo9iter_swapE - _ZN34_INTERNAL_d1372f59_4_k_cu_18a237c74cuda3std3__45__cpo4rendE)
_ZN34_INTERNAL_d1372f59_4_k_cu_18a237c74cuda3std3__45__cpo4rendE:
	.zero		1
	.type		_ZN34_INTERNAL_d1372f59_4_k_cu_18a237c74cuda3std6ranges3__45__cpo9iter_swapE,@object
	.size		_ZN34_INTERNAL_d1372f59_4_k_cu_18a237c74cuda3std6ranges3__45__cpo9iter_swapE,(_ZN34_INTERNAL_d1372f59_4_k_cu_18a237c74cuda3std3__48unexpectE - _ZN34_INTERNAL_d1372f59_4_k_cu_18a237c74cuda3std6ranges3__45__cpo9iter_swapE)
_ZN34_INTERNAL_d1372f59_4_k_cu_18a237c74cuda3std6ranges3__45__cpo9iter_swapE:
	.zero		1
	.type		_ZN34_INTERNAL_d1372f59_4_k_cu_18a237c74cuda3std3__48unexpectE,@object
	.size		_ZN34_INTERNAL_d1372f59_4_k_cu_18a237c74cuda3std3__48unexpectE,(_ZN34_INTERNAL_d1372f59_4_k_cu_18a237c76thrust24THRUST_300001_SM_1000_NS6system6detail10sequential3seqE - _ZN34_INTERNAL_d1372f59_4_k_cu_18a237c74cuda3std3__48unexpectE)
_ZN34_INTERNAL_d1372f59_4_k_cu_18a237c74cuda3std3__48unexpectE:
	.zero		1
	.type		_ZN34_INTERNAL_d1372f59_4_k_cu_18a237c76thrust24THRUST_300001_SM_1000_NS6system6detail10sequential3seqE,@object
	.size		_ZN34_INTERNAL_d1372f59_4_k_cu_18a237c76thrust24THRUST_300001_SM_1000_NS6system6detail10sequential3seqE,(.L_29 - _ZN34_INTERNAL_d1372f59_4_k_cu_18a237c76thrust24THRUST_300001_SM_1000_NS6system6detail10sequential3seqE)
_ZN34_INTERNAL_d1372f59_4_k_cu_18a237c76thrust24THRUST_300001_SM_1000_NS6system6detail10sequential3seqE:
	.zero		1
.L_29:


//--------------------- .nv.shared._ZN3cub18CUB_300001_SM_10006detail6reduce18DeviceReduceKernelINS2_10policy_hubIij9CustomMinE10Policy1000EPijS5_iN4cuda3std3__410__identityEEEvT0_PT3_T1_NS0_13GridEvenShareISG_EET2_T4_ --------------------------
	.section	.nv.shared._ZN3cub18CUB_300001_SM_10006detail6reduce18DeviceReduceKernelINS2_10policy_hubIij9CustomMinE10Policy1000EPijS5_iN4cuda3std3__410__identityEEEvT0_PT3_T1_NS0_13GridEvenShareISG_EET2_T4_,"aw",@nobits
	.sectionflags	@""
	.align	4
.nv.shared._ZN3cub18CUB_300001_SM_10006detail6reduce18DeviceReduceKernelINS2_10policy_hubIij9CustomMinE10Policy1000EPijS5_iN4cuda3std3__410__identityEEEvT0_PT3_T1_NS0_13GridEvenShareISG_EET2_T4_:
	.zero		1068


//--------------------- .nv.shared._ZN3cub18CUB_300001_SM_10006detail6reduce28DeviceReduceSingleTileKernelINS2_10policy_hubIij9CustomMinE10Policy1000EPiS8_jS5_iiN4cuda3std3__410__identityEEEvT0_T1_T2_T3_T4_T6_ --------------------------
	.section	.nv.shared._ZN3cub18CUB_300001_SM_10006detail6reduce28DeviceReduceSingleTileKernelINS2_10policy_hubIij9CustomMinE10Policy1000EPiS8_jS5_iiN4cuda3std3__410__identityEEEvT0_T1_T2_T3_T4_T6_,"aw",@nobits
	.sectionflags	@""
	.align	4
.nv.shared._ZN3cub18CUB_300001_SM_10006detail6reduce28DeviceReduceSingleTileKernelINS2_10policy_hubIij9CustomMinE10Policy1000EPiS8_jS5_iiN4cuda3std3__410__identityEEEvT0_T1_T2_T3_T4_T6_:
	.zero		1068


//--------------------- .nv.constant0._ZN3cub18CUB_300001_SM_10006detail6reduce28DeviceReduceSingleTileKernelINS2_10policy_hubIij9CustomMinE10Policy1000EPiS8_iS5_iiN4cuda3std3__410__identityEEEvT0_T1_T2_T3_T4_T6_ --------------------------
	.section	.nv.constant0._ZN3cub18CUB_300001_SM_10006detail6reduce28DeviceReduceSingleTileKernelINS2_10policy_hubIij9CustomMinE10Policy1000EPiS8_iS5_iiN4cuda3std3__410__identityEEEvT0_T1_T2_T3_T4_T6_,"a",@progbits
	.sectionflags	@""
	.align	4
.nv.constant0._ZN3cub18CUB_300001_SM_10006detail6reduce28DeviceReduceSingleTileKernelINS2_10policy_hubIij9CustomMinE10Policy1000EPiS8_iS5_iiN4cuda3std3__410__identityEEEvT0_T1_T2_T3_T4_T6_:
	.zero		925


//--------------------- .nv.constant0._ZN3cub18CUB_300001_SM_10006detail6reduce18DeviceReduceKernelINS2_10policy_hubIij9CustomMinE10Policy1000EPijS5_iN4cuda3std3__410__identityEEEvT0_PT3_T1_NS0_13GridEvenShareISG_EET2_T4_ --------------------------
	.section	.nv.constant0._ZN3cub18CUB_300001_SM_10006detail6reduce18DeviceReduceKernelINS2_10policy_hubIij9CustomMinE10Policy1000EPijS5_iN4cuda3std3__410__identityEEEvT0_PT3_T1_NS0_13GridEvenShareISG_EET2_T4_,"a",@progbits
	.sectionflags	@""
	.align	4
.nv.constant0._ZN3cub18CUB_300001_SM_10006detail6reduce18DeviceReduceKernelINS2_10policy_hubIij9CustomMinE10Policy1000EPijS5_iN4cuda3std3__410__identityEEEvT0_PT3_T1_NS0_13GridEvenShareISG_EET2_T4_:
	.zero		958


//--------------------- .nv.constant0._ZN3cub18CUB_300001_SM_10006detail6reduce28DeviceReduceSingleTileKernelINS2_10policy_hubIij9CustomMinE10Policy1000EPiS8_jS5_iiN4cuda3std3__410__identityEEEvT0_T1_T2_T3_T4_T6_ --------------------------
	.section	.nv.constant0._ZN3cub18CUB_300001_SM_10006detail6reduce28DeviceReduceSingleTileKernelINS2_10policy_hubIij9CustomMinE10Policy1000EPiS8_jS5_iiN4cuda3std3__410__identityEEEvT0_T1_T2_T3_T4_T6_,"a",@progbits
	.sectionflags	@""
	.align	4
.nv.constant0._ZN3cub18CUB_300001_SM_10006detail6reduce28DeviceReduceSingleTileKernelINS2_10policy_hubIij9CustomMinE10Policy1000EPiS8_jS5_iiN4cuda3std3__410__identityEEEvT0_T1_T2_T3_T4_T6_:
	.zero		925


//--------------------- .nv.constant0._ZN3cub18CUB_300001_SM_10006detail11EmptyKernelIvEEvv --------------------------
	.section	.nv.constant0._ZN3cub18CUB_300001_SM_10006detail11EmptyKernelIvEEvv,"a",@progbits
	.sectionflags	@""
	.align	4
.nv.constant0._ZN3cub18CUB_300001_SM_10006detail11EmptyKernelIvEEvv:
	.zero		896


//--------------------- SYMBOLS --------------------------

	.type		.nv.reservedSmem.offset0,@object
	.size		.nv.reservedSmem.offset0,0x4
	.type		.nv.reservedSmem.cap,@object
	.size		.nv.reservedSmem.cap,0x4
